//
// Generated by NVIDIA NVVM Compiler
//
// Compiler Build ID: CL-36424714
// Cuda compilation tools, release 13.0, V13.0.88
// Based on NVVM 20.0.0
//

.version 9.0
.target sm_100
.address_size 64

	// .globl	_Z15hybridRadixSortPViS0_S0_S0_ii
.extern .func  (.param .b32 func_retval0) vprintf
(
	.param .b64 vprintf_param_0,
	.param .b64 vprintf_param_1
)
;
// _ZZ15hybridRadixSortPViS0_S0_S0_iiE14smem_histogram has been demoted
// _ZZ15hybridRadixSortPViS0_S0_S0_iiE15smem_prefix_sum has been demoted
// _ZZ15hybridRadixSortPViS0_S0_S0_iiE25smem_created_bucket_count has been demoted
// _ZZ15hybridRadixSortPViS0_S0_S0_iiE33smem_newStartingBucketBoundsIndex has been demoted
.global .align 1 .b8 $str[55] = {78, 117, 109, 98, 101, 114, 32, 111, 102, 32, 66, 117, 99, 107, 101, 116, 32, 77, 101, 109, 98, 101, 114, 115, 58, 32, 37, 100, 44, 32, 108, 111, 99, 97, 108, 83, 111, 114, 116, 84, 104, 114, 101, 115, 104, 111, 108, 100, 58, 32, 37, 100, 32, 10};

.visible .entry _Z15hybridRadixSortPViS0_S0_S0_ii(
	.param .u64 .ptr .align 1 _Z15hybridRadixSortPViS0_S0_S0_ii_param_0,
	.param .u64 .ptr .align 1 _Z15hybridRadixSortPViS0_S0_S0_ii_param_1,
	.param .u64 .ptr .align 1 _Z15hybridRadixSortPViS0_S0_S0_ii_param_2,
	.param .u64 .ptr .align 1 _Z15hybridRadixSortPViS0_S0_S0_ii_param_3,
	.param .u32 _Z15hybridRadixSortPViS0_S0_S0_ii_param_4,
	.param .u32 _Z15hybridRadixSortPViS0_S0_S0_ii_param_5
)
{
	.local .align 8 .b8 	__local_depot0[8];
	.reg .b64 	%SP;
	.reg .b64 	%SPL;
	.reg .pred 	%p<66>;
	.reg .b32 	%r<292>;
	.reg .b64 	%rd<50>;
	// demoted variable
	.shared .align 4 .b8 _ZZ15hybridRadixSortPViS0_S0_S0_iiE14smem_histogram[40];
	// demoted variable
	.shared .align 4 .b8 _ZZ15hybridRadixSortPViS0_S0_S0_iiE15smem_prefix_sum[44];
	// demoted variable
	.shared .align 4 .u32 _ZZ15hybridRadixSortPViS0_S0_S0_iiE25smem_created_bucket_count;
	// demoted variable
	.shared .align 4 .u32 _ZZ15hybridRadixSortPViS0_S0_S0_iiE33smem_newStartingBucketBoundsIndex;
	mov.u64 	%SPL, __local_depot0;
	cvta.local.u64 	%SP, %SPL;
	ld.param.u64 	%rd8, [_Z15hybridRadixSortPViS0_S0_S0_ii_param_0];
	ld.param.u64 	%rd9, [_Z15hybridRadixSortPViS0_S0_S0_ii_param_1];
	ld.param.u64 	%rd10, [_Z15hybridRadixSortPViS0_S0_S0_ii_param_2];
	ld.param.u64 	%rd11, [_Z15hybridRadixSortPViS0_S0_S0_ii_param_3];
	ld.param.u32 	%r72, [_Z15hybridRadixSortPViS0_S0_S0_ii_param_4];
	ld.param.u32 	%r73, [_Z15hybridRadixSortPViS0_S0_S0_ii_param_5];
	cvta.to.global.u64 	%rd1, %rd8;
	cvta.to.global.u64 	%rd2, %rd9;
	cvta.to.global.u64 	%rd3, %rd11;
	cvta.to.global.u64 	%rd4, %rd10;
	mov.u32 	%r74, %ctaid.x;
	shl.b32 	%r75, %r74, 1;
	mul.wide.s32 	%rd12, %r75, 4;
	add.s64 	%rd13, %rd4, %rd12;
	ld.volatile.global.u32 	%r1, [%rd13+4];
	ld.volatile.global.u32 	%r2, [%rd13];
	mov.u32 	%r3, %tid.x;
	sub.s32 	%r5, %r1, %r2;
	setp.gt.u32 	%p1, %r3, 9;
	@%p1 bra 	$L__BB0_3;
	mov.u32 	%r6, %ntid.x;
	mov.u32 	%r279, %r3;
$L__BB0_2:
	shl.b32 	%r76, %r279, 2;
	mov.u32 	%r77, _ZZ15hybridRadixSortPViS0_S0_S0_iiE14smem_histogram;
	add.s32 	%r78, %r77, %r76;
	mov.b32 	%r79, 0;
	st.shared.u32 	[%r78], %r79;
	mov.u32 	%r80, _ZZ15hybridRadixSortPViS0_S0_S0_iiE15smem_prefix_sum;
	add.s32 	%r81, %r80, %r76;
	st.shared.u32 	[%r81], %r79;
	add.s32 	%r279, %r279, %r6;
	setp.lt.u32 	%p2, %r279, 10;
	@%p2 bra 	$L__BB0_2;
$L__BB0_3:
	add.s32 	%r282, %r2, %r3;
	setp.ne.s32 	%p3, %r282, 0;
	@%p3 bra 	$L__BB0_5;
	mov.b32 	%r82, 0;
	st.volatile.global.u32 	[%rd3], %r82;
	st.shared.u32 	[_ZZ15hybridRadixSortPViS0_S0_S0_iiE25smem_created_bucket_count], %r82;
	st.shared.u32 	[_ZZ15hybridRadixSortPViS0_S0_S0_iiE15smem_prefix_sum+40], %r82;
	add.u64 	%rd14, %SP, 0;
	add.u64 	%rd15, %SPL, 0;
	mov.b32 	%r83, 4;
	st.local.v2.u32 	[%rd15], {%r5, %r83};
	mov.u64 	%rd16, $str;
	cvta.global.u64 	%rd17, %rd16;
	{ // callseq 0, 0
	.param .b64 param0;
	st.param.b64 	[param0], %rd17;
	.param .b64 param1;
	st.param.b64 	[param1], %rd14;
	.param .b32 retval0;
	call.uni (retval0), 
	vprintf, 
	(
	param0, 
	param1
	);
	ld.param.b32 	%r84, [retval0];
	} // callseq 0
$L__BB0_5:
	bar.sync 	0;
	setp.lt.s32 	%p4, %r5, 5;
	@%p4 bra 	$L__BB0_40;
	setp.ge.s32 	%p45, %r282, %r1;
	@%p45 bra 	$L__BB0_9;
	mov.u32 	%r10, %ntid.x;
	mov.u32 	%r227, _ZZ15hybridRadixSortPViS0_S0_S0_iiE14smem_histogram;
	mov.u32 	%r280, %r282;
$L__BB0_8:
	mul.wide.s32 	%rd39, %r280, 4;
	add.s64 	%rd40, %rd1, %rd39;
	ld.volatile.global.u32 	%r218, [%rd40];
	div.s32 	%r219, %r218, %r72;
	mul.hi.s32 	%r220, %r219, 1717986919;
	shr.u32 	%r221, %r220, 31;
	shr.u32 	%r222, %r220, 2;
	add.s32 	%r223, %r222, %r221;
	mul.lo.s32 	%r224, %r223, 10;
	sub.s32 	%r225, %r219, %r224;
	shl.b32 	%r226, %r225, 2;
	add.s32 	%r228, %r227, %r226;
	atom.shared.add.u32 	%r229, [%r228], 1;
	add.s32 	%r280, %r280, %r10;
	setp.lt.s32 	%p46, %r280, %r1;
	@%p46 bra 	$L__BB0_8;
$L__BB0_9:
	setp.ne.s32 	%p47, %r3, 0;
	@%p47 bra 	$L__BB0_31;
	st.shared.u32 	[_ZZ15hybridRadixSortPViS0_S0_S0_iiE15smem_prefix_sum], %r2;
	ld.shared.u32 	%r230, [_ZZ15hybridRadixSortPViS0_S0_S0_iiE14smem_histogram];
	add.s32 	%r13, %r230, %r2;
	st.shared.u32 	[_ZZ15hybridRadixSortPViS0_S0_S0_iiE15smem_prefix_sum+4], %r13;
	setp.eq.s32 	%p48, %r230, 0;
	@%p48 bra 	$L__BB0_12;
	atom.shared.add.u32 	%r231, [_ZZ15hybridRadixSortPViS0_S0_S0_iiE25smem_created_bucket_count], 1;
$L__BB0_12:
	ld.shared.u32 	%r232, [_ZZ15hybridRadixSortPViS0_S0_S0_iiE14smem_histogram+4];
	add.s32 	%r14, %r232, %r13;
	st.shared.u32 	[_ZZ15hybridRadixSortPViS0_S0_S0_iiE15smem_prefix_sum+8], %r14;
	setp.eq.s32 	%p49, %r232, 0;
	@%p49 bra 	$L__BB0_14;
	atom.shared.add.u32 	%r233, [_ZZ15hybridRadixSortPViS0_S0_S0_iiE25smem_created_bucket_count], 1;
$L__BB0_14:
	ld.shared.u32 	%r234, [_ZZ15hybridRadixSortPViS0_S0_S0_iiE14smem_histogram+8];
	add.s32 	%r15, %r234, %r14;
	st.shared.u32 	[_ZZ15hybridRadixSortPViS0_S0_S0_iiE15smem_prefix_sum+12], %r15;
	setp.eq.s32 	%p50, %r234, 0;
	@%p50 bra 	$L__BB0_16;
	atom.shared.add.u32 	%r235, [_ZZ15hybridRadixSortPViS0_S0_S0_iiE25smem_created_bucket_count], 1;
$L__BB0_16:
	ld.shared.u32 	%r236, [_ZZ15hybridRadixSortPViS0_S0_S0_iiE14smem_histogram+12];
	add.s32 	%r16, %r236, %r15;
	st.shared.u32 	[_ZZ15hybridRadixSortPViS0_S0_S0_iiE15smem_prefix_sum+16], %r16;
	setp.eq.s32 	%p51, %r236, 0;
	@%p51 bra 	$L__BB0_18;
	atom.shared.add.u32 	%r237, [_ZZ15hybridRadixSortPViS0_S0_S0_iiE25smem_created_bucket_count], 1;
$L__BB0_18:
	ld.shared.u32 	%r238, [_ZZ15hybridRadixSortPViS0_S0_S0_iiE14smem_histogram+16];
	add.s32 	%r17, %r238, %r16;
	st.shared.u32 	[_ZZ15hybridRadixSortPViS0_S0_S0_iiE15smem_prefix_sum+20], %r17;
	setp.eq.s32 	%p52, %r238, 0;
	@%p52 bra 	$L__BB0_20;
	atom.shared.add.u32 	%r239, [_ZZ15hybridRadixSortPViS0_S0_S0_iiE25smem_created_bucket_count], 1;
$L__BB0_20:
	ld.shared.u32 	%r240, [_ZZ15hybridRadixSortPViS0_S0_S0_iiE14smem_histogram+20];
	add.s32 	%r18, %r240, %r17;
	st.shared.u32 	[_ZZ15hybridRadixSortPViS0_S0_S0_iiE15smem_prefix_sum+24], %r18;
	setp.eq.s32 	%p53, %r240, 0;
	@%p53 bra 	$L__BB0_22;
	atom.shared.add.u32 	%r241, [_ZZ15hybridRadixSortPViS0_S0_S0_iiE25smem_created_bucket_count], 1;
$L__BB0_22:
	ld.shared.u32 	%r242, [_ZZ15hybridRadixSortPViS0_S0_S0_iiE14smem_histogram+24];
	add.s32 	%r19, %r242, %r18;
	st.shared.u32 	[_ZZ15hybridRadixSortPViS0_S0_S0_iiE15smem_prefix_sum+28], %r19;
	setp.eq.s32 	%p54, %r242, 0;
	@%p54 bra 	$L__BB0_24;
	atom.shared.add.u32 	%r243, [_ZZ15hybridRadixSortPViS0_S0_S0_iiE25smem_created_bucket_count], 1;
$L__BB0_24:
	ld.shared.u32 	%r244, [_ZZ15hybridRadixSortPViS0_S0_S0_iiE14smem_histogram+28];
	add.s32 	%r20, %r244, %r19;
	st.shared.u32 	[_ZZ15hybridRadixSortPViS0_S0_S0_iiE15smem_prefix_sum+32], %r20;
	setp.eq.s32 	%p55, %r244, 0;
	@%p55 bra 	$L__BB0_26;
	atom.shared.add.u32 	%r245, [_ZZ15hybridRadixSortPViS0_S0_S0_iiE25smem_created_bucket_count], 1;
$L__BB0_26:
	ld.shared.u32 	%r246, [_ZZ15hybridRadixSortPViS0_S0_S0_iiE14smem_histogram+32];
	add.s32 	%r21, %r246, %r20;
	st.shared.u32 	[_ZZ15hybridRadixSortPViS0_S0_S0_iiE15smem_prefix_sum+36], %r21;
	setp.eq.s32 	%p56, %r246, 0;
	@%p56 bra 	$L__BB0_28;
	atom.shared.add.u32 	%r247, [_ZZ15hybridRadixSortPViS0_S0_S0_iiE25smem_created_bucket_count], 1;
$L__BB0_28:
	ld.shared.u32 	%r248, [_ZZ15hybridRadixSortPViS0_S0_S0_iiE14smem_histogram+36];
	add.s32 	%r249, %r248, %r21;
	st.shared.u32 	[_ZZ15hybridRadixSortPViS0_S0_S0_iiE15smem_prefix_sum+40], %r249;
	setp.eq.s32 	%p57, %r248, 0;
	@%p57 bra 	$L__BB0_30;
	atom.shared.add.u32 	%r250, [_ZZ15hybridRadixSortPViS0_S0_S0_iiE25smem_created_bucket_count], 1;
$L__BB0_30:
	ld.shared.u32 	%r251, [_ZZ15hybridRadixSortPViS0_S0_S0_iiE25smem_created_bucket_count];
	atom.global.add.u32 	%r252, [%rd3], %r251;
	shl.b32 	%r253, %r252, 1;
	st.shared.u32 	[_ZZ15hybridRadixSortPViS0_S0_S0_iiE33smem_newStartingBucketBoundsIndex], %r253;
$L__BB0_31:
	setp.gt.u32 	%p58, %r3, 9;
	bar.sync 	0;
	ld.shared.u32 	%r254, [_ZZ15hybridRadixSortPViS0_S0_S0_iiE25smem_created_bucket_count];
	setp.eq.s32 	%p59, %r254, 0;
	or.pred  	%p60, %p59, %p58;
	@%p60 bra 	$L__BB0_34;
	shl.b32 	%r255, %r3, 2;
	mov.u32 	%r256, _ZZ15hybridRadixSortPViS0_S0_S0_iiE14smem_histogram;
	add.s32 	%r257, %r256, %r255;
	ld.shared.u32 	%r258, [%r257];
	setp.eq.s32 	%p61, %r258, 0;
	@%p61 bra 	$L__BB0_34;
	atom.shared.add.u32 	%r259, [_ZZ15hybridRadixSortPViS0_S0_S0_iiE33smem_newStartingBucketBoundsIndex], 2;
	mov.u32 	%r261, _ZZ15hybridRadixSortPViS0_S0_S0_iiE15smem_prefix_sum;
	add.s32 	%r262, %r261, %r255;
	ld.shared.u32 	%r263, [%r262];
	mul.wide.s32 	%rd41, %r259, 4;
	add.s64 	%rd42, %rd4, %rd41;
	st.volatile.global.u32 	[%rd42], %r263;
	ld.shared.u32 	%r264, [%r262+4];
	st.volatile.global.u32 	[%rd42+4], %r264;
$L__BB0_34:
	setp.ge.s32 	%p62, %r282, %r1;
	bar.sync 	0;
	@%p62 bra 	$L__BB0_37;
	mov.u32 	%r22, %ntid.x;
	mov.u32 	%r274, _ZZ15hybridRadixSortPViS0_S0_S0_iiE15smem_prefix_sum;
	mov.u32 	%r281, %r282;
$L__BB0_36:
	mul.wide.s32 	%rd43, %r281, 4;
	add.s64 	%rd44, %rd1, %rd43;
	ld.volatile.global.u32 	%r265, [%rd44];
	div.s32 	%r266, %r265, %r72;
	mul.hi.s32 	%r267, %r266, 1717986919;
	shr.u32 	%r268, %r267, 31;
	shr.u32 	%r269, %r267, 2;
	add.s32 	%r270, %r269, %r268;
	mul.lo.s32 	%r271, %r270, 10;
	sub.s32 	%r272, %r266, %r271;
	shl.b32 	%r273, %r272, 2;
	add.s32 	%r275, %r274, %r273;
	atom.shared.add.u32 	%r276, [%r275], 1;
	ld.volatile.global.u32 	%r277, [%rd44];
	mul.wide.s32 	%rd45, %r276, 4;
	add.s64 	%rd46, %rd2, %rd45;
	st.volatile.global.u32 	[%rd46], %r277;
	add.s32 	%r281, %r281, %r22;
	setp.lt.s32 	%p63, %r281, %r1;
	@%p63 bra 	$L__BB0_36;
$L__BB0_37:
	setp.ge.s32 	%p64, %r282, %r1;
	bar.sync 	0;
	@%p64 bra 	$L__BB0_100;
	mov.u32 	%r25, %ntid.x;
$L__BB0_39:
	mul.wide.s32 	%rd47, %r282, 4;
	add.s64 	%rd48, %rd2, %rd47;
	ld.volatile.global.u32 	%r278, [%rd48];
	add.s64 	%rd49, %rd1, %rd47;
	st.volatile.global.u32 	[%rd49], %r278;
	add.s32 	%r282, %r282, %r25;
	setp.lt.s32 	%p65, %r282, %r1;
	@%p65 bra 	$L__BB0_39;
	bra.uni 	$L__BB0_100;
$L__BB0_40:
	setp.lt.s32 	%p5, %r5, 2;
	setp.gt.s32 	%p6, %r73, 2;
	or.pred  	%p7, %p5, %p6;
	@%p7 bra 	$L__BB0_100;
	mov.u32 	%r28, %ntid.x;
	shl.b32 	%r88, %r3, 2;
	mov.u32 	%r89, _ZZ15hybridRadixSortPViS0_S0_S0_iiE15smem_prefix_sum;
	add.s32 	%r29, %r89, %r88;
	sub.s32 	%r90, 3, %r73;
	max.s32 	%r30, %r90, 1;
	add.s32 	%r31, %r3, %r28;
	max.u32 	%r91, %r31, 10;
	setp.lt.u32 	%p8, %r31, 10;
	selp.u32 	%r92, 1, 0, %p8;
	add.s32 	%r93, %r31, %r92;
	sub.s32 	%r94, %r91, %r93;
	div.u32 	%r95, %r94, %r28;
	add.s32 	%r32, %r95, %r92;
	and.b32  	%r33, %r5, 3;
	mul.wide.s32 	%rd18, %r2, 4;
	add.s64 	%rd5, %rd1, %rd18;
	add.s32 	%r34, %r2, 2;
	add.s32 	%r35, %r2, 3;
	and.b32  	%r36, %r32, 3;
	mov.u32 	%r96, _ZZ15hybridRadixSortPViS0_S0_S0_iiE14smem_histogram;
	add.s32 	%r37, %r96, %r88;
	shl.b32 	%r38, %r28, 2;
	add.s32 	%r39, %r37, %r38;
	add.s32 	%r40, %r29, %r38;
	add.s32 	%r41, %r31, %r28;
	add.s32 	%r42, %r39, %r38;
	add.s32 	%r43, %r40, %r38;
	add.s32 	%r44, %r41, %r28;
	add.s64 	%rd6, %rd1, 8;
	mov.b32 	%r284, 1;
	mov.b32 	%r283, 0;
$L__BB0_42:
	setp.ge.s32 	%p9, %r282, %r1;
	bar.sync 	0;
	@%p9 bra 	$L__BB0_45;
	mov.u32 	%r285, %r282;
$L__BB0_44:
	mul.wide.s32 	%rd19, %r285, 4;
	add.s64 	%rd20, %rd1, %rd19;
	ld.volatile.global.u32 	%r97, [%rd20];
	div.s32 	%r98, %r97, %r284;
	mul.hi.s32 	%r99, %r98, 1717986919;
	shr.u32 	%r100, %r99, 31;
	shr.u32 	%r101, %r99, 2;
	add.s32 	%r102, %r101, %r100;
	mul.lo.s32 	%r103, %r102, 10;
	sub.s32 	%r104, %r98, %r103;
	shl.b32 	%r105, %r104, 2;
	mov.u32 	%r106, _ZZ15hybridRadixSortPViS0_S0_S0_iiE14smem_histogram;
	add.s32 	%r107, %r106, %r105;
	atom.shared.add.u32 	%r108, [%r107], 1;
	add.s32 	%r285, %r285, %r28;
	setp.lt.s32 	%p10, %r285, %r1;
	@%p10 bra 	$L__BB0_44;
$L__BB0_45:
	setp.ne.s32 	%p11, %r3, 0;
	@%p11 bra 	$L__BB0_66;
	ld.shared.u32 	%r109, [_ZZ15hybridRadixSortPViS0_S0_S0_iiE14smem_histogram];
	add.s32 	%r49, %r109, %r2;
	st.shared.u32 	[_ZZ15hybridRadixSortPViS0_S0_S0_iiE15smem_prefix_sum+4], %r49;
	setp.eq.s32 	%p12, %r109, 0;
	@%p12 bra 	$L__BB0_48;
	atom.shared.add.u32 	%r110, [_ZZ15hybridRadixSortPViS0_S0_S0_iiE25smem_created_bucket_count], 1;
$L__BB0_48:
	st.shared.u32 	[_ZZ15hybridRadixSortPViS0_S0_S0_iiE15smem_prefix_sum], %r2;
	ld.shared.u32 	%r111, [_ZZ15hybridRadixSortPViS0_S0_S0_iiE14smem_histogram+4];
	add.s32 	%r50, %r111, %r49;
	st.shared.u32 	[_ZZ15hybridRadixSortPViS0_S0_S0_iiE15smem_prefix_sum+8], %r50;
	setp.eq.s32 	%p13, %r111, 0;
	@%p13 bra 	$L__BB0_50;
	atom.shared.add.u32 	%r112, [_ZZ15hybridRadixSortPViS0_S0_S0_iiE25smem_created_bucket_count], 1;
$L__BB0_50:
	ld.shared.u32 	%r113, [_ZZ15hybridRadixSortPViS0_S0_S0_iiE14smem_histogram+8];
	add.s32 	%r51, %r113, %r50;
	st.shared.u32 	[_ZZ15hybridRadixSortPViS0_S0_S0_iiE15smem_prefix_sum+12], %r51;
	setp.eq.s32 	%p14, %r113, 0;
	@%p14 bra 	$L__BB0_52;
	atom.shared.add.u32 	%r114, [_ZZ15hybridRadixSortPViS0_S0_S0_iiE25smem_created_bucket_count], 1;
$L__BB0_52:
	ld.shared.u32 	%r115, [_ZZ15hybridRadixSortPViS0_S0_S0_iiE14smem_histogram+12];
	add.s32 	%r52, %r115, %r51;
	st.shared.u32 	[_ZZ15hybridRadixSortPViS0_S0_S0_iiE15smem_prefix_sum+16], %r52;
	setp.eq.s32 	%p15, %r115, 0;
	@%p15 bra 	$L__BB0_54;
	atom.shared.add.u32 	%r116, [_ZZ15hybridRadixSortPViS0_S0_S0_iiE25smem_created_bucket_count], 1;
$L__BB0_54:
	ld.shared.u32 	%r117, [_ZZ15hybridRadixSortPViS0_S0_S0_iiE14smem_histogram+16];
	add.s32 	%r53, %r117, %r52;
	st.shared.u32 	[_ZZ15hybridRadixSortPViS0_S0_S0_iiE15smem_prefix_sum+20], %r53;
	setp.eq.s32 	%p16, %r117, 0;
	@%p16 bra 	$L__BB0_56;
	atom.shared.add.u32 	%r118, [_ZZ15hybridRadixSortPViS0_S0_S0_iiE25smem_created_bucket_count], 1;
$L__BB0_56:
	st.shared.u32 	[_ZZ15hybridRadixSortPViS0_S0_S0_iiE15smem_prefix_sum], %r2;
	ld.shared.u32 	%r119, [_ZZ15hybridRadixSortPViS0_S0_S0_iiE14smem_histogram+20];
	add.s32 	%r54, %r119, %r53;
	st.shared.u32 	[_ZZ15hybridRadixSortPViS0_S0_S0_iiE15smem_prefix_sum+24], %r54;
	setp.eq.s32 	%p17, %r119, 0;
	@%p17 bra 	$L__BB0_58;
	atom.shared.add.u32 	%r120, [_ZZ15hybridRadixSortPViS0_S0_S0_iiE25smem_created_bucket_count], 1;
$L__BB0_58:
	ld.shared.u32 	%r121, [_ZZ15hybridRadixSortPViS0_S0_S0_iiE14smem_histogram+24];
	add.s32 	%r55, %r121, %r54;
	st.shared.u32 	[_ZZ15hybridRadixSortPViS0_S0_S0_iiE15smem_prefix_sum+28], %r55;
	setp.eq.s32 	%p18, %r121, 0;
	@%p18 bra 	$L__BB0_60;
	atom.shared.add.u32 	%r122, [_ZZ15hybridRadixSortPViS0_S0_S0_iiE25smem_created_bucket_count], 1;
$L__BB0_60:
	ld.shared.u32 	%r123, [_ZZ15hybridRadixSortPViS0_S0_S0_iiE14smem_histogram+28];
	add.s32 	%r56, %r123, %r55;
	st.shared.u32 	[_ZZ15hybridRadixSortPViS0_S0_S0_iiE15smem_prefix_sum+32], %r56;
	setp.eq.s32 	%p19, %r123, 0;
	@%p19 bra 	$L__BB0_62;
	atom.shared.add.u32 	%r124, [_ZZ15hybridRadixSortPViS0_S0_S0_iiE25smem_created_bucket_count], 1;
$L__BB0_62:
	ld.shared.u32 	%r125, [_ZZ15hybridRadixSortPViS0_S0_S0_iiE14smem_histogram+32];
	add.s32 	%r57, %r125, %r56;
	st.shared.u32 	[_ZZ15hybridRadixSortPViS0_S0_S0_iiE15smem_prefix_sum+36], %r57;
	setp.eq.s32 	%p20, %r125, 0;
	@%p20 bra 	$L__BB0_64;
	atom.shared.add.u32 	%r126, [_ZZ15hybridRadixSortPViS0_S0_S0_iiE25smem_created_bucket_count], 1;
$L__BB0_64:
	st.shared.u32 	[_ZZ15hybridRadixSortPViS0_S0_S0_iiE15smem_prefix_sum], %r2;
	ld.shared.u32 	%r127, [_ZZ15hybridRadixSortPViS0_S0_S0_iiE14smem_histogram+36];
	add.s32 	%r128, %r127, %r57;
	st.shared.u32 	[_ZZ15hybridRadixSortPViS0_S0_S0_iiE15smem_prefix_sum+40], %r128;
	setp.eq.s32 	%p21, %r127, 0;
	@%p21 bra 	$L__BB0_66;
	atom.shared.add.u32 	%r129, [_ZZ15hybridRadixSortPViS0_S0_S0_iiE25smem_created_bucket_count], 1;
$L__BB0_66:
	setp.ge.s32 	%p22, %r2, %r1;
	bar.sync 	0;
	@%p22 bra 	$L__BB0_87;
	setp.eq.s32 	%p23, %r33, 0;
	mov.u32 	%r286, %r2;
	@%p23 bra 	$L__BB0_76;
	ld.volatile.global.u32 	%r130, [%rd5];
	div.s32 	%r131, %r130, %r284;
	mul.hi.s32 	%r132, %r131, 1717986919;
	shr.u32 	%r133, %r132, 31;
	shr.s32 	%r134, %r132, 2;
	add.s32 	%r135, %r134, %r133;
	mul.lo.s32 	%r136, %r135, 10;
	sub.s32 	%r137, %r131, %r136;
	setp.ne.s32 	%p24, %r137, %r3;
	@%p24 bra 	$L__BB0_70;
	atom.shared.add.u32 	%r138, [%r29], 1;
	ld.volatile.global.u32 	%r139, [%rd5];
	mul.wide.s32 	%rd21, %r138, 4;
	add.s64 	%rd22, %rd2, %rd21;
	st.volatile.global.u32 	[%rd22], %r139;
$L__BB0_70:
	add.s32 	%r286, %r2, 1;
	setp.eq.s32 	%p25, %r33, 1;
	@%p25 bra 	$L__BB0_76;
	ld.volatile.global.u32 	%r140, [%rd5+4];
	div.s32 	%r141, %r140, %r284;
	mul.hi.s32 	%r142, %r141, 1717986919;
	shr.u32 	%r143, %r142, 31;
	shr.s32 	%r144, %r142, 2;
	add.s32 	%r145, %r144, %r143;
	mul.lo.s32 	%r146, %r145, 10;
	sub.s32 	%r147, %r141, %r146;
	setp.ne.s32 	%p26, %r147, %r3;
	@%p26 bra 	$L__BB0_73;
	atom.shared.add.u32 	%r148, [%r29], 1;
	ld.volatile.global.u32 	%r149, [%rd5+4];
	mul.wide.s32 	%rd23, %r148, 4;
	add.s64 	%rd24, %rd2, %rd23;
	st.volatile.global.u32 	[%rd24], %r149;
$L__BB0_73:
	setp.eq.s32 	%p27, %r33, 2;
	mov.u32 	%r286, %r34;
	@%p27 bra 	$L__BB0_76;
	ld.volatile.global.u32 	%r150, [%rd5+8];
	div.s32 	%r151, %r150, %r284;
	mul.hi.s32 	%r152, %r151, 1717986919;
	shr.u32 	%r153, %r152, 31;
	shr.s32 	%r154, %r152, 2;
	add.s32 	%r155, %r154, %r153;
	mul.lo.s32 	%r156, %r155, 10;
	sub.s32 	%r157, %r151, %r156;
	setp.ne.s32 	%p28, %r157, %r3;
	mov.u32 	%r286, %r35;
	@%p28 bra 	$L__BB0_76;
	atom.shared.add.u32 	%r158, [%r29], 1;
	ld.volatile.global.u32 	%r159, [%rd5+8];
	mul.wide.s32 	%rd25, %r158, 4;
	add.s64 	%rd26, %rd2, %rd25;
	st.volatile.global.u32 	[%rd26], %r159;
	mov.u32 	%r286, %r35;
$L__BB0_76:
	sub.s32 	%r160, %r2, %r1;
	setp.gt.u32 	%p29, %r160, -4;
	@%p29 bra 	$L__BB0_87;
	sub.s32 	%r287, %r286, %r1;
$L__BB0_78:
	mul.wide.s32 	%rd27, %r286, 4;
	add.s64 	%rd7, %rd6, %rd27;
	ld.volatile.global.u32 	%r161, [%rd7+-8];
	div.s32 	%r162, %r161, %r284;
	mul.hi.s32 	%r163, %r162, 1717986919;
	shr.u32 	%r164, %r163, 31;
	shr.s32 	%r165, %r163, 2;
	add.s32 	%r166, %r165, %r164;
	mul.lo.s32 	%r167, %r166, 10;
	sub.s32 	%r168, %r162, %r167;
	setp.ne.s32 	%p30, %r168, %r3;
	@%p30 bra 	$L__BB0_80;
	atom.shared.add.u32 	%r169, [%r29], 1;
	ld.volatile.global.u32 	%r170, [%rd7+-8];
	mul.wide.s32 	%rd28, %r169, 4;
	add.s64 	%rd29, %rd2, %rd28;
	st.volatile.global.u32 	[%rd29], %r170;
$L__BB0_80:
	ld.volatile.global.u32 	%r171, [%rd7+-4];
	div.s32 	%r172, %r171, %r284;
	mul.hi.s32 	%r173, %r172, 1717986919;
	shr.u32 	%r174, %r173, 31;
	shr.s32 	%r175, %r173, 2;
	add.s32 	%r176, %r175, %r174;
	mul.lo.s32 	%r177, %r176, 10;
	sub.s32 	%r178, %r172, %r177;
	setp.ne.s32 	%p31, %r178, %r3;
	@%p31 bra 	$L__BB0_82;
	atom.shared.add.u32 	%r179, [%r29], 1;
	ld.volatile.global.u32 	%r180, [%rd7+-4];
	mul.wide.s32 	%rd30, %r179, 4;
	add.s64 	%rd31, %rd2, %rd30;
	st.volatile.global.u32 	[%rd31], %r180;
$L__BB0_82:
	ld.volatile.global.u32 	%r181, [%rd7];
	div.s32 	%r182, %r181, %r284;
	mul.hi.s32 	%r183, %r182, 1717986919;
	shr.u32 	%r184, %r183, 31;
	shr.s32 	%r185, %r183, 2;
	add.s32 	%r186, %r185, %r184;
	mul.lo.s32 	%r187, %r186, 10;
	sub.s32 	%r188, %r182, %r187;
	setp.ne.s32 	%p32, %r188, %r3;
	@%p32 bra 	$L__BB0_84;
	atom.shared.add.u32 	%r189, [%r29], 1;
	ld.volatile.global.u32 	%r190, [%rd7];
	mul.wide.s32 	%rd32, %r189, 4;
	add.s64 	%rd33, %rd2, %rd32;
	st.volatile.global.u32 	[%rd33], %r190;
$L__BB0_84:
	ld.volatile.global.u32 	%r191, [%rd7+4];
	div.s32 	%r192, %r191, %r284;
	mul.hi.s32 	%r193, %r192, 1717986919;
	shr.u32 	%r194, %r193, 31;
	shr.s32 	%r195, %r193, 2;
	add.s32 	%r196, %r195, %r194;
	mul.lo.s32 	%r197, %r196, 10;
	sub.s32 	%r198, %r192, %r197;
	setp.ne.s32 	%p33, %r198, %r3;
	@%p33 bra 	$L__BB0_86;
	atom.shared.add.u32 	%r199, [%r29], 1;
	ld.volatile.global.u32 	%r200, [%rd7+4];
	mul.wide.s32 	%rd34, %r199, 4;
	add.s64 	%rd35, %rd2, %rd34;
	st.volatile.global.u32 	[%rd35], %r200;
$L__BB0_86:
	add.s32 	%r286, %r286, 4;
	add.s32 	%r287, %r287, 4;
	setp.ne.s32 	%p34, %r287, 0;
	@%p34 bra 	$L__BB0_78;
$L__BB0_87:
	bar.sync 	0;
	@%p9 bra 	$L__BB0_90;
	mov.u32 	%r289, %r282;
$L__BB0_89:
	mul.wide.s32 	%rd36, %r289, 4;
	add.s64 	%rd37, %rd2, %rd36;
	ld.volatile.global.u32 	%r201, [%rd37];
	add.s64 	%rd38, %rd1, %rd36;
	st.volatile.global.u32 	[%rd38], %r201;
	add.s32 	%r289, %r289, %r28;
	setp.lt.s32 	%p36, %r289, %r1;
	@%p36 bra 	$L__BB0_89;
$L__BB0_90:
	setp.gt.u32 	%p37, %r3, 9;
	@%p37 bra 	$L__BB0_97;
	setp.eq.s32 	%p38, %r36, 3;
	mov.u32 	%r290, %r3;
	@%p38 bra 	$L__BB0_95;
	setp.eq.s32 	%p39, %r36, 0;
	mov.b32 	%r202, 0;
	st.shared.u32 	[%r37], %r202;
	st.shared.u32 	[%r29], %r202;
	mov.u32 	%r290, %r31;
	@%p39 bra 	$L__BB0_95;
	setp.eq.s32 	%p40, %r36, 1;
	mov.b32 	%r203, 0;
	st.shared.u32 	[%r39], %r203;
	st.shared.u32 	[%r40], %r203;
	mov.u32 	%r290, %r41;
	@%p40 bra 	$L__BB0_95;
	mov.b32 	%r204, 0;
	st.shared.u32 	[%r42], %r204;
	st.shared.u32 	[%r43], %r204;
	mov.u32 	%r290, %r44;
$L__BB0_95:
	setp.lt.u32 	%p41, %r32, 3;
	@%p41 bra 	$L__BB0_97;
$L__BB0_96:
	shl.b32 	%r205, %r290, 2;
	mov.u32 	%r206, _ZZ15hybridRadixSortPViS0_S0_S0_iiE14smem_histogram;
	add.s32 	%r207, %r206, %r205;
	mov.b32 	%r208, 0;
	st.shared.u32 	[%r207], %r208;
	mov.u32 	%r209, _ZZ15hybridRadixSortPViS0_S0_S0_iiE15smem_prefix_sum;
	add.s32 	%r210, %r209, %r205;
	st.shared.u32 	[%r210], %r208;
	add.s32 	%r211, %r207, %r38;
	st.shared.u32 	[%r211], %r208;
	add.s32 	%r212, %r210, %r38;
	st.shared.u32 	[%r212], %r208;
	add.s32 	%r213, %r211, %r38;
	st.shared.u32 	[%r213], %r208;
	add.s32 	%r214, %r212, %r38;
	st.shared.u32 	[%r214], %r208;
	add.s32 	%r215, %r213, %r38;
	st.shared.u32 	[%r215], %r208;
	add.s32 	%r216, %r214, %r38;
	st.shared.u32 	[%r216], %r208;
	add.s32 	%r290, %r38, %r290;
	setp.lt.u32 	%p42, %r290, 10;
	@%p42 bra 	$L__BB0_96;
$L__BB0_97:
	@%p11 bra 	$L__BB0_99;
	mov.b32 	%r217, 0;
	st.shared.u32 	[_ZZ15hybridRadixSortPViS0_S0_S0_iiE15smem_prefix_sum+40], %r217;
$L__BB0_99:
	add.s32 	%r283, %r283, 1;
	setp.ne.s32 	%p44, %r283, %r30;
	mul.lo.s32 	%r284, %r284, 10;
	@%p44 bra 	$L__BB0_42;
$L__BB0_100:
	bar.sync 	0;
	ret;

}


// ===== COMPILED SASS (sm_100) =====

	.target	sm_100

	.elftype	@"ET_EXEC"


//--------------------- .note.nv.tkinfo           --------------------------
	.section	.note.nv.tkinfo,"",@"SHT_NOTE"
	.sectionflags	@"SHF_NOTE_NV_TKINFO"
	.tkinfo
        /*0018*/ 	.word	0x00000002
        /*0030*/ 	.string	""
        /*0030*/ 	.string	"ptxas"
        /*0030*/ 	.string	"Cuda compilation tools, release 13.0, V13.0.88"
        /*0030*/ 	.string	"Build cuda_13.0.r13.0/compiler.36424714_0"
        /*0030*/ 	.string	"-arch sm_100 -m 64 "



//--------------------- .note.nv.cuinfo           --------------------------
	.section	.note.nv.cuinfo,"",@"SHT_NOTE"
	.sectionflags	@"SHF_NOTE_NV_CUINFO"
        /*0018*/ 	.short	0x0002
        /*001a*/ 	.short	0x0064
        /*001c*/ 	.short	0x0082
	.zero		2


//--------------------- .nv.info                  --------------------------
	.section	.nv.info,"",@"SHT_CUDA_INFO"
	.align	4


	//----- nvinfo : EIATTR_REGCOUNT
	.align		4
        /*0000*/ 	.byte	0x04, 0x2f
        /*0002*/ 	.short	(.L_2 - .L_1)
	.align		4
.L_1:
        /*0004*/ 	.word	index@(_Z15hybridRadixSortPViS0_S0_S0_ii)
        /*0008*/ 	.word	0x00000020


	//----- nvinfo : EIATTR_FRAME_SIZE
	.align		4
.L_2:
        /*000c*/ 	.byte	0x04, 0x11
        /*000e*/ 	.short	(.L_4 - .L_3)
	.align		4
.L_3:
        /*0010*/ 	.word	index@(_Z15hybridRadixSortPViS0_S0_S0_ii)
        /*0014*/ 	.word	0x00000008


	//----- nvinfo : EIATTR_MIN_STACK_SIZE
	.align		4
.L_4:
        /*0018*/ 	.byte	0x04, 0x12
        /*001a*/ 	.short	(.L_6 - .L_5)
	.align		4
.L_5:
        /*001c*/ 	.word	index@(_Z15hybridRadixSortPViS0_S0_S0_ii)
        /*0020*/ 	.word	0x00000008
.L_6:


//--------------------- .nv.compat                --------------------------
	.section	.nv.compat,"",@"SHT_CUDA_COMPAT_INFO"
	.align	4
        /*0000*/ 	.byte	0x02, 0x09, 0x00, 0x00, 0x02, 0x02, 0x01, 0x00, 0x02, 0x05, 0x05, 0x00, 0x03, 0x07, 0x01, 0x01
        /*0010*/ 	.byte	0x02, 0x03, 0x00, 0x00, 0x02, 0x06, 0x01, 0x00, 0x04, 0x0b, 0x08, 0x00, 0x09, 0x00, 0x00, 0x00
        /*0020*/ 	.byte	0x00, 0x00, 0x00, 0x00


//--------------------- .nv.info._Z15hybridRadixSortPViS0_S0_S0_ii --------------------------
	.section	.nv.info._Z15hybridRadixSortPViS0_S0_S0_ii,"",@"SHT_CUDA_INFO"
	.sectionflags	@""
	.align	4


	//----- nvinfo : EIATTR_CUDA_API_VERSION
	.align		4
        /*0000*/ 	.byte	0x04, 0x37
        /*0002*/ 	.short	(.L_8 - .L_7)
.L_7:
        /*0004*/ 	.word	0x00000082


	//----- nvinfo : EIATTR_KPARAM_INFO
	.align		4
.L_8:
        /*0008*/ 	.byte	0x04, 0x17
        /*000a*/ 	.short	(.L_10 - .L_9)
.L_9:
        /*000c*/ 	.word	0x00000000
        /*0010*/ 	.short	0x0005
        /*0012*/ 	.short	0x0024
        /*0014*/ 	.byte	0x00, 0xf0, 0x11, 0x00


	//----- nvinfo : EIATTR_KPARAM_INFO
	.align		4
.L_10:
        /*0018*/ 	.byte	0x04, 0x17
        /*001a*/ 	.short	(.L_12 - .L_11)
.L_11:
        /*001c*/ 	.word	0x00000000
        /*0020*/ 	.short	0x0004
        /*0022*/ 	.short	0x0020
        /*0024*/ 	.byte	0x00, 0xf0, 0x11, 0x00


	//----- nvinfo : EIATTR_KPARAM_INFO
	.align		4
.L_12:
        /*0028*/ 	.byte	0x04, 0x17
        /*002a*/ 	.short	(.L_14 - .L_13)
.L_13:
        /*002c*/ 	.word	0x00000000
        /*0030*/ 	.short	0x0003
        /*0032*/ 	.short	0x0018
        /*0034*/ 	.byte	0x00, 0xf5, 0x21, 0x00


	//----- nvinfo : EIATTR_KPARAM_INFO
	.align		4
.L_14:
        /*0038*/ 	.byte	0x04, 0x17
        /*003a*/ 	.short	(.L_16 - .L_15)
.L_15:
        /*003c*/ 	.word	0x00000000
        /*0040*/ 	.short	0x0002
        /*0042*/ 	.short	0x0010
        /*0044*/ 	.byte	0x00, 0xf5, 0x21, 0x00


	//----- nvinfo : EIATTR_KPARAM_INFO
	.align		4
.L_16:
        /*0048*/ 	.byte	0x04, 0x17
        /*004a*/ 	.short	(.L_18 - .L_17)
.L_17:
        /*004c*/ 	.word	0x00000000
        /*0050*/ 	.short	0x0001
        /*0052*/ 	.short	0x0008
        /*0054*/ 	.byte	0x00, 0xf5, 0x21, 0x00


	//----- nvinfo : EIATTR_KPARAM_INFO
	.align		4
.L_18:
        /*0058*/ 	.byte	0x04, 0x17
        /*005a*/ 	.short	(.L_20 - .L_19)
.L_19:
        /*005c*/ 	.word	0x00000000
        /*0060*/ 	.short	0x0000
        /*0062*/ 	.short	0x0000
        /*0064*/ 	.byte	0x00, 0xf5, 0x21, 0x00


	//----- nvinfo : EIATTR_SPARSE_MMA_MASK
	.align		4
.L_20:
        /*0068*/ 	.byte	0x03, 0x50
        /*006a*/ 	.short	0x0000


	//----- nvinfo : EIATTR_MAXREG_COUNT
	.align		4
        /*006c*/ 	.byte	0x03, 0x1b
        /*006e*/ 	.short	0x00ff


	//----- nvinfo : EIATTR_NUM_BARRIERS
	.align		4
        /*0070*/ 	.byte	0x02, 0x4c
        /*0072*/ 	.byte	0x01
	.zero		1


	//----- nvinfo : EIATTR_EXTERNS
	.align		4
        /*0074*/ 	.byte	0x04, 0x0f
        /*0076*/ 	.short	(.L_22 - .L_21)


	//   ....[0]....
	.align		4
.L_21:
        /*0078*/ 	.word	index@(vprintf)


	//----- nvinfo : EIATTR_MERCURY_ISA_VERSION
	.align		4
.L_22:
        /*007c*/ 	.byte	0x03, 0x5f
        /*007e*/ 	.short	0x0101


	//----- nvinfo : EIATTR_INT_WARP_WIDE_INSTR_OFFSETS
	.align		4
        /*0080*/ 	.byte	0x04, 0x31
        /*0082*/ 	.short	(.L_24 - .L_23)


	//   ....[0]....
.L_23:
        /*0084*/ 	.word	0x00000d30


	//   ....[1]....
        /*0088*/ 	.word	0x00000e40


	//----- nvinfo : EIATTR_VRC_CTA_INIT_COUNT
	.align		4
.L_24:
        /*008c*/ 	.byte	0x02, 0x4a
	.zero		1
	.zero		1


	//----- nvinfo : EIATTR_SYSCALL_OFFSETS
	.align		4
        /*0090*/ 	.byte	0x04, 0x46
        /*0092*/ 	.short	(.L_26 - .L_25)


	//   ....[0]....
.L_25:
        /*0094*/ 	.word	0x00000320


	//----- nvinfo : EIATTR_EXIT_INSTR_OFFSETS
	.align		4
.L_26:
        /*0098*/ 	.byte	0x04, 0x1c
        /*009a*/ 	.short	(.L_28 - .L_27)


	//   ....[0]....
.L_27:
        /*009c*/ 	.word	0x00003320


	//----- nvinfo : EIATTR_CRS_STACK_SIZE
	.align		4
.L_28:
        /*00a0*/ 	.byte	0x04, 0x1e
        /*00a2*/ 	.short	(.L_30 - .L_29)
.L_29:
        /*00a4*/ 	.word	0x00000000


	//----- nvinfo : EIATTR_CBANK_PARAM_SIZE
	.align		4
.L_30:
        /*00a8*/ 	.byte	0x03, 0x19
        /*00aa*/ 	.short	0x0028


	//----- nvinfo : EIATTR_PARAM_CBANK
	.align		4
        /*00ac*/ 	.byte	0x04, 0x0a
        /*00ae*/ 	.short	(.L_32 - .L_31)
	.align		4
.L_31:
        /*00b0*/ 	.word	index@(.nv.constant0._Z15hybridRadixSortPViS0_S0_S0_ii)
        /*00b4*/ 	.short	0x0380
        /*00b6*/ 	.short	0x0028


	//----- nvinfo : EIATTR_SW_WAR
	.align		4
.L_32:
        /*00b8*/ 	.byte	0x04, 0x36
        /*00ba*/ 	.short	(.L_34 - .L_33)
.L_33:
        /*00bc*/ 	.word	0x00000008
.L_34:


//--------------------- .nv.callgraph             --------------------------
	.section	.nv.callgraph,"",@"SHT_CUDA_CALLGRAPH"
	.align	4
	.sectionentsize	8
	.align		4
        /*0000*/ 	.word	0x00000000
	.align		4
        /*0004*/ 	.word	0xffffffff
	.align		4
        /*0008*/ 	.word	index@(_Z15hybridRadixSortPViS0_S0_S0_ii)
	.align		4
        /*000c*/ 	.word	index@(vprintf)
	.align		4
        /*0010*/ 	.word	0x00000000
	.align		4
        /*0014*/ 	.word	0xfffffffe
	.align		4
        /*0018*/ 	.word	0x00000000
	.align		4
        /*001c*/ 	.word	0xfffffffd
	.align		4
        /*0020*/ 	.word	0x00000000
	.align		4
        /*0024*/ 	.word	0xfffffffc


//--------------------- .nv.constant4             --------------------------
	.section	.nv.constant4,"a",@progbits
	.align	8
	.align		8
.nv.constant4:
        /*0000*/ 	.dword	vprintf
	.align		8
        /*0008*/ 	.dword	$str


//--------------------- .text._Z15hybridRadixSortPViS0_S0_S0_ii --------------------------
	.section	.text._Z15hybridRadixSortPViS0_S0_S0_ii,"ax",@progbits
	.align	128
        .global         _Z15hybridRadixSortPViS0_S0_S0_ii
        .type           _Z15hybridRadixSortPViS0_S0_S0_ii,@function
        .size           _Z15hybridRadixSortPViS0_S0_S0_ii,(.L_x_66 - _Z15hybridRadixSortPViS0_S0_S0_ii)
        .other          _Z15hybridRadixSortPViS0_S0_S0_ii,@"STO_CUDA_ENTRY STV_DEFAULT"
_Z15hybridRadixSortPViS0_S0_S0_ii:
.text._Z15hybridRadixSortPViS0_S0_S0_ii:
[----:B------:R-:W0:Y:S01]  /*0000*/  LDC R1, c[0x0][0x37c] ;  /* 0x0000df00ff017b82 */ /* 0x000e220000000800 */
[----:B------:R-:W1:Y:S07]  /*0010*/  S2R R5, SR_CTAID.X ;  /* 0x0000000000057919 */ /* 0x000e6e0000002500 */
[----:B------:R-:W2:Y:S01]  /*0020*/  LDC.64 R2, c[0x0][0x390] ;  /* 0x0000e400ff027b82 */ /* 0x000ea20000000a00 */
[----:B------:R-:W3:Y:S01]  /*0030*/  LDCU.64 UR36, c[0x0][0x358] ;  /* 0x00006b00ff2477ac */ /* 0x000ee20008000a00 */
[----:B0-----:R-:W-:-:S02]  /*0040*/  VIADD R1, R1, 0xfffffff8 ;  /* 0xfffffff801017836 */ /* 0x001fc40000000000 */
[----:B-1----:R-:W-:-:S04]  /*0050*/  IMAD.SHL.U32 R5, R5, 0x2, RZ ;  /* 0x0000000205057824 */ /* 0x002fc800078e00ff */
[----:B--2---:R-:W-:-:S05]  /*0060*/  IMAD.WIDE R2, R5, 0x4, R2 ;  /* 0x0000000405027825 */ /* 0x004fca00078e0202 */
[----:B---3--:R0:W5:Y:S04]  /*0070*/  LDG.E.STRONG.SYS R19, desc[UR36][R2.64+0x4] ;  /* 0x0000042402137981 */ /* 0x008168000c1f5900 */
[----:B------:R-:W2:Y:S01]  /*0080*/  LDG.E.STRONG.SYS R18, desc[UR36][R2.64] ;  /* 0x0000002402127981 */ /* 0x000ea2000c1f5900 */
[----:B------:R-:W1:Y:S01]  /*0090*/  LDCU UR4, c[0x0][0x2f8] ;  /* 0x00005f00ff0477ac */ /* 0x000e620008000800 */
[----:B------:R-:W-:Y:S01]  /*00a0*/  BSSY.RECONVERGENT B0, `(.L_x_0) ;  /* 0x0000017000007945 */ /* 0x000fe20003800200 */
[----:B------:R-:W3:Y:S01]  /*00b0*/  S2R R17, SR_TID.X ;  /* 0x0000000000117919 */ /* 0x000ee20000002100 */
[----:B------:R-:W4:Y:S01]  /*00c0*/  LDCU UR5, c[0x0][0x2fc] ;  /* 0x00005f80ff0577ac */ /* 0x000f220008000800 */
[----:B-1----:R-:W-:-:S05]  /*00d0*/  IADD3 R6, P2, PT, R1, UR4, RZ ;  /* 0x0000000401067c10 */ /* 0x002fca000ff5e0ff */
[----:B----4-:R-:W-:Y:S01]  /*00e0*/  IMAD.X R7, RZ, RZ, UR5, P2 ;  /* 0x00000005ff077e24 */ /* 0x010fe200090e06ff */
[----:B---3--:R-:W-:Y:S01]  /*00f0*/  ISETP.GT.U32.AND P0, PT, R17, 0x9, PT ;  /* 0x000000091100780c */ /* 0x008fe20003f04070 */
[----:B--2---:R-:W-:-:S05]  /*0100*/  IMAD.IADD R16, R18, 0x1, R17 ;  /* 0x0000000112107824 */ /* 0x004fca00078e0211 */
[----:B------:R-:W-:-:S07]  /*0110*/  ISETP.NE.AND P1, PT, R16, RZ, PT ;  /* 0x000000ff1000720c */ /* 0x000fce0003f25270 */
[----:B0-----:R-:W-:Y:S06]  /*0120*/  @P0 BRA `(.L_x_1) ;  /* 0x0000000000380947 */ /* 0x001fec0003800000 */
[----:B------:R-:W0:Y:S01]  /*0130*/  S2R R5, SR_CgaCtaId ;  /* 0x0000000000057919 */ /* 0x000e220000008800 */
[----:B------:R-:W1:Y:S01]  /*0140*/  LDC R9, c[0x0][0x360] ;  /* 0x0000d800ff097b82 */ /* 0x000e620000000800 */
[----:B------:R-:W-:-:S05]  /*0150*/  MOV R0, 0x400 ;  /* 0x0000040000007802 */ /* 0x000fca0000000f00 */
[----:B------:R-:W-:Y:S01]  /*0160*/  VIADD R2, R0, 0x28 ;  /* 0x0000002800027836 */ /* 0x000fe20000000000 */
[----:B0-----:R-:W-:Y:S01]  /*0170*/  LEA R3, R5, R0, 0x18 ;  /* 0x0000000005037211 */ /* 0x001fe200078ec0ff */
[----:B------:R-:W-:-:S03]  /*0180*/  IMAD.MOV.U32 R0, RZ, RZ, R17 ;  /* 0x000000ffff007224 */ /* 0x000fc600078e0011 */
[----:B------:R-:W-:-:S07]  /*0190*/  LEA R5, R5, R2, 0x18 ;  /* 0x0000000205057211 */ /* 0x000fce00078ec0ff */
.L_x_2:
[C---:B------:R-:W-:Y:S01]  /*01a0*/  LEA R2, R0.reuse, R3, 0x2 ;  /* 0x0000000300027211 */ /* 0x040fe200078e10ff */
[----:B------:R-:W-:Y:S02]  /*01b0*/  IMAD R4, R0, 0x4, R5 ;  /* 0x0000000400047824 */ /* 0x000fe400078e0205 */
[----:B-1----:R-:W-:Y:S02]  /*01c0*/  IMAD.IADD R0, R9, 0x1, R0 ;  /* 0x0000000109007824 */ /* 0x002fe400078e0200 */
[----:B------:R0:W-:Y:S03]  /*01d0*/  STS [R2], RZ ;  /* 0x000000ff02007388 */ /* 0x0001e60000000800 */
[----:B------:R-:W-:Y:S01]  /*01e0*/  ISETP.GE.U32.AND P0, PT, R0, 0xa, PT ;  /* 0x0000000a0000780c */ /* 0x000fe20003f06070 */
[----:B------:R0:W-:-:S12]  /*01f0*/  STS [R4], RZ ;  /* 0x000000ff04007388 */ /* 0x0001d80000000800 */
[----:B0-----:R-:W-:Y:S05]  /*0200*/  @!P0 BRA `(.L_x_2) ;  /* 0xfffffffc00e48947 */ /* 0x001fea000383ffff */
.L_x_1:
[----:B------:R-:W-:Y:S05]  /*0210*/  BSYNC.RECONVERGENT B0 ;  /* 0x0000000000007941 */ /* 0x000fea0003800200 */
.L_x_0:
[----:B-----5:R-:W-:Y:S01]  /*0220*/  IMAD.IADD R2, R19, 0x1, -R18 ;  /* 0x0000000113027824 */ /* 0x020fe200078e0a12 */
[----:B------:R-:W-:Y:S06]  /*0230*/  @P1 BRA `(.L_x_3) ;  /* 0x00000000003c1947 */ /* 0x000fec0003800000 */
[----:B------:R-:W0:Y:S01]  /*0240*/  S2UR UR5, SR_CgaCtaId ;  /* 0x00000000000579c3 */ /* 0x000e220000008800 */
[----:B------:R-:W-:Y:S01]  /*0250*/  UMOV UR4, 0x400 ;  /* 0x0000040000047882 */ /* 0x000fe20000000000 */
[----:B------:R-:W-:Y:S01]  /*0260*/  MOV R8, 0x0 ;  /* 0x0000000000087802 */ /* 0x000fe20000000f00 */
[----:B------:R-:W-:Y:S01]  /*0270*/  IMAD.MOV.U32 R3, RZ, RZ, 0x4 ;  /* 0x00000004ff037424 */ /* 0x000fe200078e00ff */
[----:B------:R-:W1:Y:S04]  /*0280*/  LDCU.64 UR6, c[0x4][0x8] ;  /* 0x01000100ff0677ac */ /* 0x000e680008000a00 */
[----:B------:R-:W2:Y:S01]  /*0290*/  LDC.64 R10, c[0x0][0x398] ;  /* 0x0000e600ff0a7b82 */ /* 0x000ea20000000a00 */
[----:B------:R3:W-:Y:S07]  /*02a0*/  STL.64 [R1], R2 ;  /* 0x0000000201007387 */ /* 0x0007ee0000100a00 */
[----:B------:R-:W4:Y:S01]  /*02b0*/  LDC.64 R8, c[0x4][R8] ;  /* 0x0100000008087b82 */ /* 0x000f220000000a00 */
[----:B-1----:R-:W-:Y:S01]  /*02c0*/  IMAD.U32 R4, RZ, RZ, UR6 ;  /* 0x00000006ff047e24 */ /* 0x002fe2000f8e00ff */
[----:B0-----:R-:W-:Y:S01]  /*02d0*/  ULEA UR4, UR5, UR4, 0x18 ;  /* 0x0000000405047291 */ /* 0x001fe2000f8ec0ff */
[----:B------:R-:W-:Y:S01]  /*02e0*/  IMAD.U32 R5, RZ, RZ, UR7 ;  /* 0x00000007ff057e24 */ /* 0x000fe2000f8e00ff */
[----:B--2---:R3:W-:Y:S07]  /*02f0*/  STG.E.STRONG.SYS desc[UR36][R10.64], RZ ;  /* 0x000000ff0a007986 */ /* 0x0047ee000c115924 */
[----:B------:R-:W-:Y:S03]  /*0300*/  STS.64 [UR4+0x50], RZ ;  /* 0x000050ffff007988 */ /* 0x000fe60008000a04 */
[----:B------:R-:W-:-:S07]  /*0310*/  LEPC R20, `(.L_x_3) ;  /* 0x000000001014794e */ /* 0x000fce0000000000 */
[----:B---34-:R-:W-:Y:S05]  /*0320*/  CALL.ABS.NOINC R8 ;  /* 0x0000000008007343 */ /* 0x018fea0003c00000 */
.L_x_3:
[----:B------:R-:W-:Y:S01]  /*0330*/  ISETP.GE.AND P0, PT, R2, 0x5, PT ;  /* 0x000000050200780c */ /* 0x000fe20003f06270 */
[----:B------:R-:W-:Y:S05]  /*0340*/  WARPSYNC.ALL ;  /* 0x0000000000007948 */ /* 0x000fea0003800000 */
[----:B------:R-:W-:Y:S07]  /*0350*/  BAR.SYNC.DEFER_BLOCKING 0x0 ;  /* 0x0000000000007b1d */ /* 0x000fee0000010000 */
[----:B------:R-:W-:Y:S05]  /*0360*/  @!P0 BRA `(.L_x_4) ;  /* 0x0000000c00e08947 */ /* 0x000fea0003800000 */
[----:B------:R-:W-:Y:S01]  /*0370*/  ISETP.GE.AND P0, PT, R16, R19, PT ;  /* 0x000000131000720c */ /* 0x000fe20003f06270 */
[----:B------:R-:W-:Y:S01]  /*0380*/  BSSY B0, `(.L_x_5) ;  /* 0x0000030000007945 */ /* 0x000fe20003800000 */
[----:B------:R-:W-:-:S11]  /*0390*/  ISETP.NE.AND P4, PT, R17, RZ, PT ;  /* 0x000000ff1100720c */ /* 0x000fd60003f85270 */
[----:B------:R-:W-:Y:S05]  /*03a0*/  @P0 BRA `(.L_x_6) ;  /* 0x0000000000b40947 */ /* 0x000fea0003800000 */
[----:B------:R-:W0:Y:S01]  /*03b0*/  LDC R10, c[0x0][0x3a0] ;  /* 0x0000e800ff0a7b82 */ /* 0x000e220000000800 */
[----:B------:R-:W1:Y:S01]  /*03c0*/  S2R R12, SR_CgaCtaId ;  /* 0x00000000000c7919 */ /* 0x000e620000008800 */
[----:B------:R-:W-:-:S06]  /*03d0*/  MOV R11, 0x400 ;  /* 0x00000400000b7802 */ /* 0x000fcc0000000f00 */
[----:B------:R-:W2:Y:S08]  /*03e0*/  LDC R5, c[0x0][0x360] ;  /* 0x0000d800ff057b82 */ /* 0x000eb00000000800 */
[----:B------:R-:W3:Y:S01]  /*03f0*/  LDC R6, c[0x0][0x3a0] ;  /* 0x0000e800ff067b82 */ /* 0x000ee20000000800 */
[----:B0-----:R-:W-:-:S07]  /*0400*/  IABS R0, R10 ;  /* 0x0000000a00007213 */ /* 0x001fce0000000000 */
[----:B------:R-:W0:Y:S01]  /*0410*/  LDC.64 R2, c[0x0][0x380] ;  /* 0x0000e000ff027b82 */ /* 0x000e220000000a00 */
[----:B------:R-:W-:Y:S01]  /*0420*/  ISETP.NE.AND P1, PT, R10, RZ, PT ;  /* 0x000000ff0a00720c */ /* 0x000fe20003f25270 */
[----:B------:R-:W4:Y:S08]  /*0430*/  I2F.RP R4, R0 ;  /* 0x0000000000047306 */ /* 0x000f300000209400 */
[----:B----4-:R-:W4:Y:S02]  /*0440*/  MUFU.RCP R4, R4 ;  /* 0x0000000400047308 */ /* 0x010f240000001000 */
[----:B----4-:R-:W-:-:S02]  /*0450*/  IADD3 R8, PT, PT, R4, 0xffffffe, RZ ;  /* 0x0ffffffe04087810 */ /* 0x010fc40007ffe0ff */
[----:B-1----:R-:W-:-:S04]  /*0460*/  LEA R4, R12, R11, 0x18 ;  /* 0x0000000b0c047211 */ /* 0x002fc800078ec0ff */
[----:B------:R1:W4:Y:S02]  /*0470*/  F2I.FTZ.U32.TRUNC.NTZ R9, R8 ;  /* 0x0000000800097305 */ /* 0x000324000021f000 */
[----:B-1----:R-:W-:Y:S02]  /*0480*/  IMAD.MOV.U32 R8, RZ, RZ, RZ ;  /* 0x000000ffff087224 */ /* 0x002fe400078e00ff */
[----:B----4-:R-:W-:-:S04]  /*0490*/  IMAD.MOV R7, RZ, RZ, -R9 ;  /* 0x000000ffff077224 */ /* 0x010fc800078e0a09 */
[----:B------:R-:W-:-:S04]  /*04a0*/  IMAD R7, R7, R0, RZ ;  /* 0x0000000007077224 */ /* 0x000fc800078e02ff */
[----:B------:R-:W-:Y:S01]  /*04b0*/  IMAD.HI.U32 R7, R9, R7, R8 ;  /* 0x0000000709077227 */ /* 0x000fe200078e0008 */
[----:B------:R-:W-:-:S03]  /*04c0*/  LOP3.LUT R9, RZ, R10, RZ, 0x33, !PT ;  /* 0x0000000aff097212 */ /* 0x000fc600078e33ff */
[----:B0-23--:R-:W-:-:S07]  /*04d0*/  IMAD.MOV.U32 R8, RZ, RZ, R16 ;  /* 0x000000ffff087224 */ /* 0x00dfce00078e0010 */
.L_x_7:
[----:B0-----:R-:W-:-:S06]  /*04e0*/  IMAD.WIDE R10, R8, 0x4, R2 ;  /* 0x00000004080a7825 */ /* 0x001fcc00078e0202 */
[----:B------:R-:W2:Y:S01]  /*04f0*/  LDG.E.STRONG.SYS R11, desc[UR36][R10.64] ;  /* 0x000000240a0b7981 */ /* 0x000ea2000c1f5900 */
[-C--:B------:R-:W-:Y:S01]  /*0500*/  IABS R20, R6.reuse ;  /* 0x0000000600147213 */ /* 0x080fe20000000000 */
[----:B------:R-:W-:Y:S01]  /*0510*/  IMAD.IADD R8, R5, 0x1, R8 ;  /* 0x0000000105087824 */ /* 0x000fe200078e0208 */
[----:B------:R-:W-:Y:S05]  /*0520*/  YIELD ;  /* 0x0000000000007946 */ /* 0x000fea0003800000 */
[----:B--2---:R-:W-:Y:S02]  /*0530*/  IABS R14, R11 ;  /* 0x0000000b000e7213 */ /* 0x004fe40000000000 */
[----:B------:R-:W-:-:S03]  /*0540*/  LOP3.LUT R11, R11, R6, RZ, 0x3c, !PT ;  /* 0x000000060b0b7212 */ /* 0x000fc600078e3cff */
[----:B------:R-:W-:Y:S01]  /*0550*/  IMAD.HI.U32 R12, R7, R14, RZ ;  /* 0x0000000e070c7227 */ /* 0x000fe200078e00ff */
[----:B------:R-:W-:-:S03]  /*0560*/  ISETP.GE.AND P3, PT, R11, RZ, PT ;  /* 0x000000ff0b00720c */ /* 0x000fc60003f66270 */
[----:B------:R-:W-:-:S04]  /*0570*/  IMAD.MOV R13, RZ, RZ, -R12 ;  /* 0x000000ffff0d7224 */ /* 0x000fc800078e0a0c */
[----:B------:R-:W-:-:S05]  /*0580*/  IMAD R13, R20, R13, R14 ;  /* 0x0000000d140d7224 */ /* 0x000fca00078e020e */
[----:B------:R-:W-:-:S13]  /*0590*/  ISETP.GT.U32.AND P2, PT, R0, R13, PT ;  /* 0x0000000d0000720c */ /* 0x000fda0003f44070 */
[----:B------:R-:W-:Y:S02]  /*05a0*/  @!P2 IMAD.IADD R13, R13, 0x1, -R20 ;  /* 0x000000010d0da824 */ /* 0x000fe400078e0a14 */
[----:B------:R-:W-:-:S03]  /*05b0*/  @!P2 VIADD R12, R12, 0x1 ;  /* 0x000000010c0ca836 */ /* 0x000fc60000000000 */
[----:B------:R-:W-:-:S13]  /*05c0*/  ISETP.GE.U32.AND P0, PT, R13, R0, PT ;  /* 0x000000000d00720c */ /* 0x000fda0003f06070 */
[----:B------:R-:W-:Y:S02]  /*05d0*/  @P0 IADD3 R12, PT, PT, R12, 0x1, RZ ;  /* 0x000000010c0c0810 */ /* 0x000fe40007ffe0ff */
[----:B------:R-:W-:-:S03]  /*05e0*/  ISETP.GE.AND P0, PT, R8, R19, PT ;  /* 0x000000130800720c */ /* 0x000fc60003f06270 */
[----:B------:R-:W-:-:S05]  /*05f0*/  @!P3 IMAD.MOV R12, RZ, RZ, -R12 ;  /* 0x000000ffff0cb224 */ /* 0x000fca00078e0a0c */
[----:B------:R-:W-:-:S05]  /*0600*/  SEL R12, R9, R12, !P1 ;  /* 0x0000000c090c7207 */ /* 0x000fca0004800000 */
[----:B------:R-:W-:-:S05]  /*0610*/  IMAD.HI R10, R12, 0x66666667, RZ ;  /* 0x666666670c0a7827 */ /* 0x000fca00078e02ff */
[----:B------:R-:W-:-:S04]  /*0620*/  SHF.R.U32.HI R11, RZ, 0x1f, R10 ;  /* 0x0000001fff0b7819 */ /* 0x000fc8000001160a */
[----:B------:R-:W-:-:S05]  /*0630*/  LEA.HI R11, R10, R11, RZ, 0x1e ;  /* 0x0000000b0a0b7211 */ /* 0x000fca00078ff0ff */
[----:B------:R-:W-:-:S04]  /*0640*/  IMAD R11, R11, -0xa, R12 ;  /* 0xfffffff60b0b7824 */ /* 0x000fc800078e020c */
[----:B------:R-:W-:-:S05]  /*0650*/  IMAD R11, R11, 0x4, R4 ;  /* 0x000000040b0b7824 */ /* 0x000fca00078e0204 */
[----:B------:R0:W-:Y:S01]  /*0660*/  ATOMS.POPC.INC.32 RZ, [R11+URZ] ;  /* 0x000000000bff7f8c */ /* 0x0001e2000d8000ff */
[----:B------:R-:W-:Y:S05]  /*0670*/  @!P0 BRA `(.L_x_7) ;  /* 0xfffffffc00988947 */ /* 0x000fea000383ffff */
.L_x_6:
[----:B------:R-:W-:Y:S05]  /*0680*/  BSYNC B0 ;  /* 0x0000000000007941 */ /* 0x000fea0003800000 */
.L_x_5:
[----:B------:R-:W-:Y:S05]  /*0690*/  @P4 BRA `(.L_x_8) ;  /* 0x0000000400644947 */ /* 0x000fea0003800000 */
[----:B------:R-:W1:Y:S01]  /*06a0*/  S2UR UR6, SR_CgaCtaId ;  /* 0x00000000000679c3 */ /* 0x000e620000008800 */
[----:B------:R-:W-:Y:S02]  /*06b0*/  UMOV UR5, 0x400 ;  /* 0x0000040000057882 */ /* 0x000fe40000000000 */
[----:B-1----:R-:W-:-:S09]  /*06c0*/  ULEA UR7, UR6, UR5, 0x18 ;  /* 0x0000000506077291 */ /* 0x002fd2000f8ec0ff */
[----:B------:R-:W1:Y:S04]  /*06d0*/  LDS R3, [UR7] ;  /* 0x00000007ff037984 */ /* 0x000e680008000800 */
[----:B------:R2:W-:Y:S01]  /*06e0*/  STS [UR7+0x28], R18 ;  /* 0x00002812ff007988 */ /* 0x0005e20008000807 */
[----:B-1----:R-:W-:Y:S01]  /*06f0*/  ISETP.NE.AND P0, PT, R3, RZ, PT ;  /* 0x000000ff0300720c */ /* 0x002fe20003f05270 */
[----:B------:R-:W-:-:S05]  /*0700*/  IMAD.IADD R3, R18, 0x1, R3 ;  /* 0x0000000112037824 */ /* 0x000fca00078e0203 */
[----:B------:R2:W-:Y:S07]  /*0710*/  STS [UR7+0x2c], R3 ;  /* 0x00002c03ff007988 */ /* 0x0005ee0008000807 */
[----:B------:R-:W-:Y:S05]  /*0720*/  @!P0 BRA `(.L_x_9) ;  /* 0x00000000000c8947 */ /* 0x000fea0003800000 */
[----:B------:R-:W-:-:S04]  /*0730*/  UIADD3 UR4, UPT, UPT, UR5, 0x54, URZ ;  /* 0x0000005405047890 */ /* 0x000fc8000fffe0ff */
[----:B------:R-:W-:-:S09]  /*0740*/  ULEA UR4, UR6, UR4, 0x18 ;  /* 0x0000000406047291 */ /* 0x000fd2000f8ec0ff */
[----:B------:R-:W-:Y:S03]  /*0750*/  ATOMS.POPC.INC.32 RZ, [UR4] ;  /* 0x00000000ffff7f8c */ /* 0x000fe6000d800004 */
.L_x_9:
[----:B------:R-:W1:Y:S02]  /*0760*/  LDS R0, [UR7+0x4] ;  /* 0x00000407ff007984 */ /* 0x000e640008000800 */
[----:B-1----:R-:W-:Y:S01]  /*0770*/  ISETP.NE.AND P0, PT, R0, RZ, PT ;  /* 0x000000ff0000720c */ /* 0x002fe20003f05270 */
[----:B------:R-:W-:-:S05]  /*0780*/  IMAD.IADD R0, R3, 0x1, R0 ;  /* 0x0000000103007824 */ /* 0x000fca00078e0200 */
[----:B------:R1:W-:Y:S07]  /*0790*/  STS [UR7+0x30], R0 ;  /* 0x00003000ff007988 */ /* 0x0003ee0008000807 */
[----:B------:R-:W-:Y:S05]  /*07a0*/  @!P0 BRA `(.L_x_10) ;  /* 0x00000000000c8947 */ /* 0x000fea0003800000 */
[----:B------:R-:W-:-:S04]  /*07b0*/  UIADD3 UR4, UPT, UPT, UR5, 0x54, URZ ;  /* 0x0000005405047890 */ /* 0x000fc8000fffe0ff */
[----:B------:R-:W-:-:S09]  /*07c0*/  ULEA UR4, UR6, UR4, 0x18 ;  /* 0x0000000406047291 */ /* 0x000fd2000f8ec0ff */
[----:B------:R-:W-:Y:S03]  /*07d0*/  ATOMS.POPC.INC.32 RZ, [UR4] ;  /* 0x00000000ffff7f8c */ /* 0x000fe6000d800004 */
.L_x_10:
[----:B--2---:R-:W2:Y:S02]  /*07e0*/  LDS R3, [UR7+0x8] ;  /* 0x00000807ff037984 */ /* 0x004ea40008000800 */
[----:B--2---:R-:W-:Y:S01]  /*07f0*/  ISETP.NE.AND P0, PT, R3, RZ, PT ;  /* 0x000000ff0300720c */ /* 0x004fe20003f05270 */
[----:B-1----:R-:W-:-:S05]  /*0800*/  IMAD.IADD R0, R0, 0x1, R3 ;  /* 0x0000000100007824 */ /* 0x002fca00078e0203 */
[----:B------:R1:W-:Y:S07]  /*0810*/  STS [UR7+0x34], R0 ;  /* 0x00003400ff007988 */ /* 0x0003ee0008000807 */
[----:B------:R-:W-:Y:S05]  /*0820*/  @!P0 BRA `(.L_x_11) ;  /* 0x00000000000c8947 */ /* 0x000fea0003800000 */
[----:B------:R-:W-:-:S04]  /*0830*/  UIADD3 UR4, UPT, UPT, UR5, 0x54, URZ ;  /* 0x0000005405047890 */ /* 0x000fc8000fffe0ff */
[----:B------:R-:W-:-:S09]  /*0840*/  ULEA UR4, UR6, UR4, 0x18 ;  /* 0x0000000406047291 */ /* 0x000fd2000f8ec0ff */
[----:B------:R-:W-:Y:S03]  /*0850*/  ATOMS.POPC.INC.32 RZ, [UR4] ;  /* 0x00000000ffff7f8c */ /* 0x000fe6000d800004 */
.L_x_11:
[----:B------:R-:W2:Y:S02]  /*0860*/  LDS R3, [UR7+0xc] ;  /* 0x00000c07ff037984 */ /* 0x000ea40008000800 */
[----:B--2---:R-:W-:Y:S02]  /*0870*/  ISETP.NE.AND P0, PT, R3, RZ, PT ;  /* 0x000000ff0300720c */ /* 0x004fe40003f05270 */
[----:B-1----:R-:W-:-:S05]  /*0880*/  IADD3 R0, PT, PT, R0, R3, RZ ;  /* 0x0000000300007210 */ /* 0x002fca0007ffe0ff */
[----:B------:R1:W-:Y:S06]  /*0890*/  STS [UR7+0x38], R0 ;  /* 0x00003800ff007988 */ /* 0x0003ec0008000807 */
[----:B------:R-:W-:Y:S05]  /*08a0*/  @!P0 BRA `(.L_x_12) ;  /* 0x00000000000c8947 */ /* 0x000fea0003800000 */
[----:B------:R-:W-:-:S04]  /*08b0*/  UIADD3 UR4, UPT, UPT, UR5, 0x54, URZ ;  /* 0x0000005405047890 */ /* 0x000fc8000fffe0ff */
[----:B------:R-:W-:-:S09]  /*08c0*/  ULEA UR4, UR6, UR4, 0x18 ;  /* 0x0000000406047291 */ /* 0x000fd2000f8ec0ff */
[----:B------:R-:W-:Y:S03]  /*08d0*/  ATOMS.POPC.INC.32 RZ, [UR4] ;  /* 0x00000000ffff7f8c */ /* 0x000fe6000d800004 */
.L_x_12:
[----:B------:R-:W2:Y:S02]  /*08e0*/  LDS R3, [UR7+0x10] ;  /* 0x00001007ff037984 */ /* 0x000ea40008000800 */
[----:B--2---:R-:W-:Y:S01]  /*08f0*/  ISETP.NE.AND P0, PT, R3, RZ, PT ;  /* 0x000000ff0300720c */ /* 0x004fe20003f05270 */
[----:B-1----:R-:W-:-:S05]  /*0900*/  IMAD.IADD R0, R0, 0x1, R3 ;  /* 0x0000000100007824 */ /* 0x002fca00078e0203 */
[----:B------:R1:W-:Y:S07]  /*0910*/  STS [UR7+0x3c], R0 ;  /* 0x00003c00ff007988 */ /* 0x0003ee0008000807 */
[----:B------:R-:W-:Y:S05]  /*0920*/  @!P0 BRA `(.L_x_13) ;  /* 0x00000000000c8947 */ /* 0x000fea0003800000 */
[----:B------:R-:W-:-:S04]  /*0930*/  UIADD3 UR4, UPT, UPT, UR5, 0x54, URZ ;  /* 0x0000005405047890 */ /* 0x000fc8000fffe0ff */
[----:B------:R-:W-:-:S09]  /*0940*/  ULEA UR4, UR6, UR4, 0x18 ;  /* 0x0000000406047291 */ /* 0x000fd2000f8ec0ff */
[----:B------:R-:W-:Y:S03]  /*0950*/  ATOMS.POPC.INC.32 RZ, [UR4] ;  /* 0x00000000ffff7f8c */ /* 0x000fe6000d800004 */
.L_x_13:
        /* <DEDUP_REMOVED lines=8> */
.L_x_14:
        /* <DEDUP_REMOVED lines=8> */
.L_x_15:
        /* <DEDUP_REMOVED lines=8> */
.L_x_16:
        /* <DEDUP_REMOVED lines=8> */
.L_x_17:
        /* <DEDUP_REMOVED lines=8> */
.L_x_18:
[----:B------:R-:W2:Y:S01]  /*0be0*/  LDS R5, [UR7+0x54] ;  /* 0x00005407ff057984 */ /* 0x000ea20008000800 */
[----:B------:R-:W2:Y:S03]  /*0bf0*/  LDC.64 R2, c[0x0][0x398] ;  /* 0x0000e600ff027b82 */ /* 0x000ea60000000a00 */
[----:B--2---:R-:W1:Y:S02]  /*0c00*/  ATOMG.E.ADD.STRONG.GPU PT, R2, desc[UR36][R2.64], R5 ;  /* 0x80000005020279a8 */ /* 0x004e6400081ef124 */
[----:B-1----:R-:W-:-:S05]  /*0c10*/  SHF.L.U32 R0, R2, 0x1, RZ ;  /* 0x0000000102007819 */ /* 0x002fca00000006ff */
[----:B------:R1:W-:Y:S02]  /*0c20*/  STS [UR7+0x58], R0 ;  /* 0x00005800ff007988 */ /* 0x0003e40008000807 */
.L_x_8:
[----:B------:R-:W-:Y:S05]  /*0c30*/  WARPSYNC.ALL ;  /* 0x0000000000007948 */ /* 0x000fea0003800000 */
[----:B------:R-:W-:Y:S01]  /*0c40*/  ISETP.GT.U32.AND P0, PT, R17, 0x9, PT ;  /* 0x000000091100780c */ /* 0x000fe20003f04070 */
[----:B------:R-:W1:Y:S01]  /*0c50*/  S2R R8, SR_CgaCtaId ;  /* 0x0000000000087919 */ /* 0x000e620000008800 */
[----:B------:R-:W-:Y:S01]  /*0c60*/  MOV R9, 0x400 ;  /* 0x0000040000097802 */ /* 0x000fe20000000f00 */
[----:B------:R-:W-:Y:S01]  /*0c70*/  BSSY.RECONVERGENT B0, `(.L_x_19) ;  /* 0x0000022000007945 */ /* 0x000fe20003800200 */
[----:B------:R-:W-:Y:S01]  /*0c80*/  BAR.SYNC.DEFER_BLOCKING 0x0 ;  /* 0x0000000000007b1d */ /* 0x000fe20000010000 */
[----:B------:R-:W-:-:S02]  /*0c90*/  ISETP.GE.AND P1, PT, R16, R19, PT ;  /* 0x000000131000720c */ /* 0x000fc40003f26270 */
[----:B-1----:R-:W-:-:S05]  /*0ca0*/  LEA R0, R8, R9, 0x18 ;  /* 0x0000000908007211 */ /* 0x002fca00078ec0ff */
[----:B------:R-:W1:Y:S02]  /*0cb0*/  LDS R2, [R0+0x54] ;  /* 0x0000540000027984 */ /* 0x000e640000000800 */
[----:B-1----:R-:W-:-:S13]  /*0cc0*/  ISETP.EQ.OR P0, PT, R2, RZ, P0 ;  /* 0x000000ff0200720c */ /* 0x002fda0000702670 */
[----:B------:R-:W-:Y:S05]  /*0cd0*/  @P0 BRA `(.L_x_20) ;  /* 0x00000000006c0947 */ /* 0x000fea0003800000 */
[----:B------:R-:W-:-:S06]  /*0ce0*/  IMAD R0, R17, 0x4, R0 ;  /* 0x0000000411007824 */ /* 0x000fcc00078e0200 */
[----:B------:R-:W1:Y:S02]  /*0cf0*/  LDS R0, [R0] ;  /* 0x0000000000007984 */ /* 0x000e640000000800 */
[----:B-1----:R-:W-:-:S13]  /*0d00*/  ISETP.NE.AND P0, PT, R0, RZ, PT ;  /* 0x000000ff0000720c */ /* 0x002fda0003f05270 */
[----:B------:R-:W-:Y:S05]  /*0d10*/  @!P0 BRA `(.L_x_20) ;  /* 0x00000000005c8947 */ /* 0x000fea0003800000 */
[----:B------:R-:W1:Y:S01]  /*0d20*/  S2R R3, SR_LANEID ;  /* 0x0000000000037919 */ /* 0x000e620000000000 */
[----:B------:R-:W-:Y:S02]  /*0d30*/  VOTEU.ANY UR4, UPT, PT ;  /* 0x0000000000047886 */ /* 0x000fe400038e0100 */
[----:B------:R-:W-:Y:S01]  /*0d40*/  FLO.U32 R4, UR4 ;  /* 0x0000000400047d00 */ /* 0x000fe200080e0000 */
[----:B------:R-:W2:Y:S07]  /*0d50*/  S2R R6, SR_LTMASK ;  /* 0x0000000000067919 */ /* 0x000eae0000003900 */
[----:B------:R-:W3:Y:S02]  /*0d60*/  POPC R2, UR4 ;  /* 0x0000000400027d09 */ /* 0x000ee40008000000 */
[----:B---3--:R-:W-:Y:S01]  /*0d70*/  IMAD.SHL.U32 R13, R2, 0x2, RZ ;  /* 0x00000002020d7824 */ /* 0x008fe200078e00ff */
[----:B-1----:R-:W-:Y:S01]  /*0d80*/  ISETP.EQ.U32.AND P0, PT, R4, R3, PT ;  /* 0x000000030400720c */ /* 0x002fe20003f02070 */
[----:B------:R-:W-:Y:S01]  /*0d90*/  VIADD R3, R9, 0x58 ;  /* 0x0000005809037836 */ /* 0x000fe20000000000 */
[----:B--2---:R-:W-:-:S04]  /*0da0*/  LOP3.LUT R6, R6, UR4, RZ, 0xc0, !PT ;  /* 0x0000000406067c12 */ /* 0x004fc8000f8ec0ff */
[C---:B------:R-:W-:Y:S01]  /*0db0*/  LEA R0, R8.reuse, R3, 0x18 ;  /* 0x0000000308007211 */ /* 0x040fe200078ec0ff */
[----:B------:R-:W-:Y:S01]  /*0dc0*/  VIADD R3, R9, 0x28 ;  /* 0x0000002809037836 */ /* 0x000fe20000000000 */
[----:B------:R-:W1:Y:S04]  /*0dd0*/  POPC R6, R6 ;  /* 0x0000000600067309 */ /* 0x000e680000000000 */
[----:B------:R-:W-:Y:S01]  /*0de0*/  LEA R2, R8, R3, 0x18 ;  /* 0x0000000308027211 */ /* 0x000fe200078ec0ff */
[----:B------:R-:W2:Y:S04]  /*0df0*/  @P0 ATOMS.ADD R13, [R0], R13 ;  /* 0x0000000d000d038c */ /* 0x000ea80000000000 */
[----:B------:R-:W-:-:S02]  /*0e00*/  IMAD R17, R17, 0x4, R2 ;  /* 0x0000000411117824 */ /* 0x000fc400078e0202 */
[----:B------:R-:W3:Y:S03]  /*0e10*/  LDC.64 R2, c[0x0][0x390] ;  /* 0x0000e400ff027b82 */ /* 0x000ee60000000a00 */
[----:B------:R-:W-:Y:S04]  /*0e20*/  LDS R7, [R17] ;  /* 0x0000000011077984 */ /* 0x000fe80000000800 */
[----:B0-----:R-:W-:Y:S04]  /*0e30*/  LDS R11, [R17+0x4] ;  /* 0x00000400110b7984 */ /* 0x001fe80000000800 */
[----:B--2---:R-:W1:Y:S02]  /*0e40*/  SHFL.IDX PT, R5, R13, R4, 0x1f ;  /* 0x00001f040d057589 */ /* 0x004e6400000e0000 */
[----:B-1----:R-:W-:-:S04]  /*0e50*/  IMAD R5, R6, 0x2, R5 ;  /* 0x0000000206057824 */ /* 0x002fc800078e0205 */
[----:B---3--:R-:W-:-:S05]  /*0e60*/  IMAD.WIDE R2, R5, 0x4, R2 ;  /* 0x0000000405027825 */ /* 0x008fca00078e0202 */
[----:B------:R1:W-:Y:S04]  /*0e70*/  STG.E.STRONG.SYS desc[UR36][R2.64], R7 ;  /* 0x0000000702007986 */ /* 0x0003e8000c115924 */
[----:B------:R1:W-:Y:S02]  /*0e80*/  STG.E.STRONG.SYS desc[UR36][R2.64+0x4], R11 ;  /* 0x0000040b02007986 */ /* 0x0003e4000c115924 */
.L_x_20:
[----:B------:R-:W-:Y:S05]  /*0e90*/  BSYNC.RECONVERGENT B0 ;  /* 0x0000000000007941 */ /* 0x000fea0003800200 */
.L_x_19:
[----:B------:R-:W-:Y:S06]  /*0ea0*/  BAR.SYNC.DEFER_BLOCKING 0x0 ;  /* 0x0000000000007b1d */ /* 0x000fec0000010000 */
[----:B------:R-:W-:Y:S05]  /*0eb0*/  @P1 BRA `(.L_x_21) ;  /* 0x0000000000c41947 */ /* 0x000fea0003800000 */
[----:B------:R-:W2:Y:S01]  /*0ec0*/  LDC R12, c[0x0][0x3a0] ;  /* 0x0000e800ff0c7b82 */ /* 0x000ea20000000800 */
[----:B------:R-:W-:-:S05]  /*0ed0*/  VIADD R9, R9, 0x28 ;  /* 0x0000002809097836 */ /* 0x000fca0000000000 */
[----:B------:R-:W-:Y:S02]  /*0ee0*/  LEA R8, R8, R9, 0x18 ;  /* 0x0000000908087211 */ /* 0x000fe400078ec0ff */
[----:B------:R-:W3:Y:S08]  /*0ef0*/  LDC R6, c[0x0][0x360] ;  /* 0x0000d800ff067b82 */ /* 0x000ef00000000800 */
[----:B-1----:R-:W1:Y:S01]  /*0f00*/  LDC R7, c[0x0][0x3a0] ;  /* 0x0000e800ff077b82 */ /* 0x002e620000000800 */
[----:B--2---:R-:W-:-:S07]  /*0f10*/  IABS R0, R12 ;  /* 0x0000000c00007213 */ /* 0x004fce0000000000 */
[----:B------:R-:W2:Y:S01]  /*0f20*/  LDC.64 R2, c[0x0][0x388] ;  /* 0x0000e200ff027b82 */ /* 0x000ea20000000a00 */
[----:B------:R-:W-:Y:S01]  /*0f30*/  ISETP.NE.AND P3, PT, R12, RZ, PT ;  /* 0x000000ff0c00720c */ /* 0x000fe20003f65270 */
[----:B------:R-:W4:Y:S06]  /*0f40*/  I2F.RP R13, R0 ;  /* 0x00000000000d7306 */ /* 0x000f2c0000209400 */
[----:B------:R-:W1:Y:S02]  /*0f50*/  LDC.64 R4, c[0x0][0x380] ;  /* 0x0000e000ff047b82 */ /* 0x000e640000000a00 */
[----:B----4-:R-:W4:Y:S02]  /*0f60*/  MUFU.RCP R13, R13 ;  /* 0x0000000d000d7308 */ /* 0x010f240000001000 */
[----:B----4-:R-:W-:-:S06]  /*0f70*/  IADD3 R10, PT, PT, R13, 0xffffffe, RZ ;  /* 0x0ffffffe0d0a7810 */ /* 0x010fcc0007ffe0ff */
[----:B0-----:R0:W4:Y:S02]  /*0f80*/  F2I.FTZ.U32.TRUNC.NTZ R11, R10 ;  /* 0x0000000a000b7305 */ /* 0x001124000021f000 */
[----:B0-----:R-:W-:Y:S02]  /*0f90*/  IMAD.MOV.U32 R10, RZ, RZ, RZ ;  /* 0x000000ffff0a7224 */ /* 0x001fe400078e00ff */
[----:B----4-:R-:W-:-:S04]  /*0fa0*/  IMAD.MOV R15, RZ, RZ, -R11 ;  /* 0x000000ffff0f7224 */ /* 0x010fc800078e0a0b */
[----:B------:R-:W-:-:S04]  /*0fb0*/  IMAD R13, R15, R0, RZ ;  /* 0x000000000f0d7224 */ /* 0x000fc800078e02ff */
[----:B------:R-:W-:Y:S01]  /*0fc0*/  IMAD.HI.U32 R9, R11, R13, R10 ;  /* 0x0000000d0b097227 */ /* 0x000fe200078e000a */
[----:B------:R-:W-:-:S03]  /*0fd0*/  LOP3.LUT R10, RZ, R12, RZ, 0x33, !PT ;  /* 0x0000000cff0a7212 */ /* 0x000fc600078e33ff */
[----:B-123--:R-:W-:-:S07]  /*0fe0*/  IMAD.MOV.U32 R11, RZ, RZ, R16 ;  /* 0x000000ffff0b7224 */ /* 0x00efce00078e0010 */
.L_x_22:
[----:B--2---:R-:W-:-:S05]  /*0ff0*/  IMAD.WIDE R14, R11, 0x4, R4 ;  /* 0x000000040b0e7825 */ /* 0x004fca00078e0204 */
[----:B------:R-:W2:Y:S04]  /*1000*/  LDG.E.STRONG.SYS R18, desc[UR36][R14.64] ;  /* 0x000000240e127981 */ /* 0x000ea8000c1f5900 */
[----:B------:R0:W3:Y:S01]  /*1010*/  LDG.E.STRONG.SYS R12, desc[UR36][R14.64] ;  /* 0x000000240e0c7981 */ /* 0x0000e2000c1f5900 */
[----:B------:R-:W-:Y:S01]  /*1020*/  IABS R22, R7 ;  /* 0x0000000700167213 */ /* 0x000fe20000000000 */
[----:B------:R-:W-:Y:S05]  /*1030*/  YIELD ;  /* 0x0000000000007946 */ /* 0x000fea0003800000 */
[----:B------:R-:W-:Y:S01]  /*1040*/  IMAD.IADD R11, R6, 0x1, R11 ;  /* 0x00000001060b7824 */ /* 0x000fe200078e020b */
[----:B--2---:R-:W-:-:S02]  /*1050*/  IABS R20, R18 ;  /* 0x0000001200147213 */ /* 0x004fc40000000000 */
[----:B------:R-:W-:-:S03]  /*1060*/  LOP3.LUT R18, R18, R7, RZ, 0x3c, !PT ;  /* 0x0000000712127212 */ /* 0x000fc600078e3cff */
[----:B------:R-:W-:Y:S01]  /*1070*/  IMAD.HI.U32 R13, R9, R20, RZ ;  /* 0x00000014090d7227 */ /* 0x000fe200078e00ff */
[----:B------:R-:W-:-:S03]  /*1080*/  ISETP.GE.AND P2, PT, R18, RZ, PT ;  /* 0x000000ff1200720c */ /* 0x000fc60003f46270 */
[----:B------:R-:W-:Y:S02]  /*1090*/  IMAD.MOV R17, RZ, RZ, -R13 ;  /* 0x000000ffff117224 */ /* 0x000fe400078e0a0d */
[----:B------:R-:W-:Y:S02]  /*10a0*/  IMAD.MOV.U32 R18, RZ, RZ, 0x1 ;  /* 0x00000001ff127424 */ /* 0x000fe400078e00ff */
[----:B------:R-:W-:-:S05]  /*10b0*/  IMAD R17, R22, R17, R20 ;  /* 0x0000001116117224 */ /* 0x000fca00078e0214 */
[----:B------:R-:W-:-:S13]  /*10c0*/  ISETP.GT.U32.AND P1, PT, R0, R17, PT ;  /* 0x000000110000720c */ /* 0x000fda0003f24070 */
[----:B------:R-:W-:Y:S01]  /*10d0*/  @!P1 IMAD.IADD R17, R17, 0x1, -R22 ;  /* 0x0000000111119824 */ /* 0x000fe200078e0a16 */
[----:B------:R-:W-:-:S04]  /*10e0*/  @!P1 IADD3 R13, PT, PT, R13, 0x1, RZ ;  /* 0x000000010d0d9810 */ /* 0x000fc80007ffe0ff */
[----:B------:R-:W-:-:S13]  /*10f0*/  ISETP.GE.U32.AND P0, PT, R17, R0, PT ;  /* 0x000000001100720c */ /* 0x000fda0003f06070 */
[----:B------:R-:W-:Y:S01]  /*1100*/  @P0 VIADD R13, R13, 0x1 ;  /* 0x000000010d0d0836 */ /* 0x000fe20000000000 */
[----:B------:R-:W-:-:S03]  /*1110*/  ISETP.GE.AND P0, PT, R11, R19, PT ;  /* 0x000000130b00720c */ /* 0x000fc60003f06270 */
[----:B------:R-:W-:-:S05]  /*1120*/  @!P2 IMAD.MOV R13, RZ, RZ, -R13 ;  /* 0x000000ffff0da224 */ /* 0x000fca00078e0a0d */
[----:B------:R-:W-:-:S05]  /*1130*/  SEL R13, R10, R13, !P3 ;  /* 0x0000000d0a0d7207 */ /* 0x000fca0005800000 */
[----:B0-----:R-:W-:-:S05]  /*1140*/  IMAD.HI R14, R13, 0x66666667, RZ ;  /* 0x666666670d0e7827 */ /* 0x001fca00078e02ff */
[----:B------:R-:W-:-:S04]  /*1150*/  SHF.R.U32.HI R15, RZ, 0x1f, R14 ;  /* 0x0000001fff0f7819 */ /* 0x000fc8000001160e */
[----:B------:R-:W-:-:S05]  /*1160*/  LEA.HI R14, R14, R15, RZ, 0x1e ;  /* 0x0000000f0e0e7211 */ /* 0x000fca00078ff0ff */
[----:B------:R-:W-:-:S04]  /*1170*/  IMAD R13, R14, -0xa, R13 ;  /* 0xfffffff60e0d7824 */ /* 0x000fc800078e020d */
[----:B------:R-:W-:-:S06]  /*1180*/  IMAD R13, R13, 0x4, R8 ;  /* 0x000000040d0d7824 */ /* 0x000fcc00078e0208 */
[----:B------:R-:W0:Y:S02]  /*1190*/  ATOMS.ADD R13, [R13], R18 ;  /* 0x000000120d0d738c */ /* 0x000e240000000000 */
[----:B0-----:R-:W-:-:S05]  /*11a0*/  IMAD.WIDE R14, R13, 0x4, R2 ;  /* 0x000000040d0e7825 */ /* 0x001fca00078e0202 */
[----:B---3--:R2:W-:Y:S01]  /*11b0*/  STG.E.STRONG.SYS desc[UR36][R14.64], R12 ;  /* 0x0000000c0e007986 */ /* 0x0085e2000c115924 */
[----:B------:R-:W-:Y:S05]  /*11c0*/  @!P0 BRA `(.L_x_22) ;  /* 0xfffffffc00888947 */ /* 0x000fea000383ffff */
.L_x_21:
[----:B------:R-:W-:Y:S01]  /*11d0*/  ISETP.GE.AND P0, PT, R16, R19, PT ;  /* 0x000000131000720c */ /* 0x000fe20003f06270 */
[----:B------:R-:W-:Y:S05]  /*11e0*/  WARPSYNC.ALL ;  /* 0x0000000000007948 */ /* 0x000fea0003800000 */
[----:B------:R-:W-:Y:S06]  /*11f0*/  BAR.SYNC.DEFER_BLOCKING 0x0 ;  /* 0x0000000000007b1d */ /* 0x000fec0000010000 */
[----:B------:R-:W-:Y:S04]  /*1200*/  BSSY B0, `(.L_x_23) ;  /* 0x000000d000007945 */ /* 0x000fe80003800000 */
[----:B------:R-:W-:Y:S05]  /*1210*/  @P0 BRA `(.L_x_24) ;  /* 0x00000000002c0947 */ /* 0x000fea0003800000 */
[----:B01----:R-:W0:Y:S08]  /*1220*/  LDC R11, c[0x0][0x360] ;  /* 0x0000d800ff0b7b82 */ /* 0x003e300000000800 */
[----:B------:R-:W1:Y:S08]  /*1230*/  LDC.64 R8, c[0x0][0x380] ;  /* 0x0000e000ff087b82 */ /* 0x000e700000000a00 */
[----:B------:R-:W3:Y:S02]  /*1240*/  LDC.64 R6, c[0x0][0x388] ;  /* 0x0000e200ff067b82 */ /* 0x000ee40000000a00 */
.L_x_25:
[----:B---34-:R-:W-:-:S06]  /*1250*/  IMAD.WIDE R2, R16, 0x4, R6 ;  /* 0x0000000410027825 */ /* 0x018fcc00078e0206 */
[----:B------:R-:W3:Y:S01]  /*1260*/  LDG.E.STRONG.SYS R3, desc[UR36][R2.64] ;  /* 0x0000002402037981 */ /* 0x000ee2000c1f5900 */
[----:B-1----:R-:W-:Y:S01]  /*1270*/  IMAD.WIDE R4, R16, 0x4, R8 ;  /* 0x0000000410047825 */ /* 0x002fe200078e0208 */
[----:B------:R-:W-:Y:S05]  /*1280*/  YIELD ;  /* 0x0000000000007946 */ /* 0x000fea0003800000 */
[----:B0-----:R-:W-:-:S05]  /*1290*/  IMAD.IADD R16, R11, 0x1, R16 ;  /* 0x000000010b107824 */ /* 0x001fca00078e0210 */
[----:B------:R-:W-:Y:S01]  /*12a0*/  ISETP.GE.AND P0, PT, R16, R19, PT ;  /* 0x000000131000720c */ /* 0x000fe20003f06270 */
[----:B---3--:R4:W-:-:S12]  /*12b0*/  STG.E.STRONG.SYS desc[UR36][R4.64], R3 ;  /* 0x0000000304007986 */ /* 0x0089d8000c115924 */
[----:B------:R-:W-:Y:S05]  /*12c0*/  @!P0 BRA `(.L_x_25) ;  /* 0xfffffffc00e08947 */ /* 0x000fea000383ffff */
.L_x_24:
[----:B------:R-:W-:Y:S05]  /*12d0*/  BSYNC B0 ;  /* 0x0000000000007941 */ /* 0x000fea0003800000 */
.L_x_23:
[----:B------:R-:W-:Y:S05]  /*12e0*/  BRA `(.L_x_26) ;  /* 0x0000002000047947 */ /* 0x000fea0003800000 */
.L_x_4:
[----:B------:R-:W0:Y:S02]  /*12f0*/  LDC R10, c[0x0][0x3a4] ;  /* 0x0000e900ff0a7b82 */ /* 0x000e240000000800 */
[----:B0-----:R-:W-:-:S04]  /*1300*/  ISETP.GT.AND P0, PT, R10, 0x2, PT ;  /* 0x000000020a00780c */ /* 0x001fc80003f04270 */
[----:B------:R-:W-:-:S13]  /*1310*/  ISETP.LT.OR P0, PT, R2, 0x2, P0 ;  /* 0x000000020200780c */ /* 0x000fda0000701670 */
[----:B------:R-:W-:Y:S05]  /*1320*/  @P0 BRA `(.L_x_26) ;  /* 0x0000001c00f40947 */ /* 0x000fea0003800000 */
[----:B------:R-:W0:Y:S01]  /*1330*/  LDC R0, c[0x0][0x360] ;  /* 0x0000d800ff007b82 */ /* 0x000e220000000800 */
[----:B------:R-:W1:Y:S01]  /*1340*/  LDCU.64 UR6, c[0x0][0x380] ;  /* 0x00007000ff0677ac */ /* 0x000e620008000a00 */
[----:B------:R-:W-:Y:S01]  /*1350*/  LOP3.LUT R2, R2, 0x3, RZ, 0xc0, !PT ;  /* 0x0000000302027812 */ /* 0x000fe200078ec0ff */
[----:B------:R-:W-:Y:S02]  /*1360*/  UMOV UR4, 0x400 ;  /* 0x0000040000047882 */ /* 0x000fe40000000000 */
[----:B------:R-:W-:-:S03]  /*1370*/  UIADD3 UR8, UPT, UPT, UR4, 0x28, URZ ;  /* 0x0000002804087890 */ /* 0x000fc6000fffe0ff */
[----:B------:R-:W2:Y:S01]  /*1380*/  S2UR UR9, SR_CgaCtaId ;  /* 0x00000000000979c3 */ /* 0x000ea20000008800 */
[----:B-1----:R-:W-:-:S04]  /*1390*/  UIADD3 UR5, UP0, UPT, UR6, 0x8, URZ ;  /* 0x0000000806057890 */ /* 0x002fc8000ff1e0ff */
[----:B------:R-:W-:Y:S01]  /*13a0*/  UIADD3.X UR6, UPT, UPT, URZ, UR7, URZ, UP0, !UPT ;  /* 0x00000007ff067290 */ /* 0x000fe200087fe4ff */
[----:B0-----:R-:W0:Y:S01]  /*13b0*/  I2F.U32.RP R8, R0 ;  /* 0x0000000000087306 */ /* 0x001e220000209000 */
[----:B------:R-:W-:Y:S01]  /*13c0*/  IMAD.IADD R3, R17, 0x1, R0 ;  /* 0x0000000111037824 */ /* 0x000fe200078e0200 */
[----:B------:R-:W-:-:S04]  /*13d0*/  ISETP.NE.U32.AND P2, PT, R0, RZ, PT ;  /* 0x000000ff0000720c */ /* 0x000fc80003f45070 */
[C---:B------:R-:W-:Y:S02]  /*13e0*/  ISETP.GE.U32.AND P0, PT, R3.reuse, 0xa, PT ;  /* 0x0000000a0300780c */ /* 0x040fe40003f06070 */
[----:B------:R-:W-:Y:S01]  /*13f0*/  VIMNMX.U32 R6, PT, PT, R3, 0xa, !PT ;  /* 0x0000000a03067848 */ /* 0x000fe20007fe0000 */
[----:B--2---:R-:W-:Y:S01]  /*1400*/  ULEA UR8, UR9, UR8, 0x18 ;  /* 0x0000000809087291 */ /* 0x004fe2000f8ec0ff */
[----:B------:R-:W-:Y:S01]  /*1410*/  SEL R7, RZ, 0x1, P0 ;  /* 0x00000001ff077807 */ /* 0x000fe20000000000 */
[----:B------:R-:W-:Y:S01]  /*1420*/  ULEA UR4, UR9, UR4, 0x18 ;  /* 0x0000000409047291 */ /* 0x000fe2000f8ec0ff */
[----:B0-----:R-:W0:Y:S03]  /*1430*/  MUFU.RCP R8, R8 ;  /* 0x0000000800087308 */ /* 0x001e260000001000 */
[C---:B------:R-:W-:Y:S02]  /*1440*/  LEA R21, R17.reuse, UR8, 0x2 ;  /* 0x0000000811157c11 */ /* 0x040fe4000f8e10ff */
[----:B------:R-:W-:Y:S01]  /*1450*/  LEA R15, R17, UR4, 0x2 ;  /* 0x00000004110f7c11 */ /* 0x000fe2000f8e10ff */
[----:B------:R-:W-:Y:S01]  /*1460*/  UMOV UR4, URZ ;  /* 0x000000ff00047c82 */ /* 0x000fe20008000000 */
[----:B0-----:R-:W-:-:S04]  /*1470*/  IADD3 R4, PT, PT, R8, 0xffffffe, RZ ;  /* 0x0ffffffe08047810 */ /* 0x001fc80007ffe0ff */
[----:B------:R0:W1:Y:S02]  /*1480*/  F2I.FTZ.U32.TRUNC.NTZ R5, R4 ;  /* 0x0000000400057305 */ /* 0x000064000021f000 */
[----:B0-----:R-:W-:Y:S02]  /*1490*/  IMAD.MOV.U32 R4, RZ, RZ, RZ ;  /* 0x000000ffff047224 */ /* 0x001fe400078e00ff */
[----:B-1----:R-:W-:-:S04]  /*14a0*/  IMAD.MOV R9, RZ, RZ, -R5 ;  /* 0x000000ffff097224 */ /* 0x002fc800078e0a05 */
[----:B------:R-:W-:-:S04]  /*14b0*/  IMAD R9, R9, R0, RZ ;  /* 0x0000000009097224 */ /* 0x000fc800078e02ff */
[----:B------:R-:W-:Y:S01]  /*14c0*/  IMAD.HI.U32 R8, R5, R9, R4 ;  /* 0x0000000905087227 */ /* 0x000fe200078e0004 */
[----:B------:R-:W-:-:S05]  /*14d0*/  IADD3 R5, PT, PT, R6, -R3, -R7 ;  /* 0x8000000306057210 */ /* 0x000fca0007ffe807 */
[----:B------:R-:W-:Y:S02]  /*14e0*/  IMAD.HI.U32 R6, R8, R5, RZ ;  /* 0x0000000508067227 */ /* 0x000fe400078e00ff */
[----:B------:R-:W0:Y:S02]  /*14f0*/  LDC.64 R8, c[0x0][0x380] ;  /* 0x0000e000ff087b82 */ /* 0x000e240000000a00 */
[----:B------:R-:W-:-:S04]  /*1500*/  IMAD.MOV R4, RZ, RZ, -R6 ;  /* 0x000000ffff047224 */ /* 0x000fc800078e0a06 */
[----:B------:R-:W-:Y:S02]  /*1510*/  IMAD R5, R0, R4, R5 ;  /* 0x0000000400057224 */ /* 0x000fe400078e0205 */
[----:B------:R-:W-:-:S03]  /*1520*/  IMAD.MOV R4, RZ, RZ, -R10 ;  /* 0x000000ffff047224 */ /* 0x000fc600078e0a0a */
[----:B------:R-:W-:-:S13]  /*1530*/  ISETP.GE.U32.AND P0, PT, R5, R0, PT ;  /* 0x000000000500720c */ /* 0x000fda0003f06070 */
[----:B------:R-:W-:Y:S02]  /*1540*/  @P0 IMAD.IADD R5, R5, 0x1, -R0 ;  /* 0x0000000105050824 */ /* 0x000fe400078e0a00 */
[----:B------:R-:W-:Y:S02]  /*1550*/  @P0 VIADD R6, R6, 0x1 ;  /* 0x0000000106060836 */ /* 0x000fe40000000000 */
[----:B0-----:R-:W-:Y:S01]  /*1560*/  IMAD.WIDE R8, R18, 0x4, R8 ;  /* 0x0000000412087825 */ /* 0x001fe200078e0208 */
[----:B------:R-:W-:-:S03]  /*1570*/  ISETP.GE.U32.AND P1, PT, R5, R0, PT ;  /* 0x000000000500720c */ /* 0x000fc60003f26070 */
[----:B------:R-:W-:-:S05]  /*1580*/  IMAD.MOV.U32 R5, RZ, RZ, 0x1 ;  /* 0x00000001ff057424 */ /* 0x000fca00078e00ff */
[----:B------:R-:W-:-:S05]  /*1590*/  VIADDMNMX R4, R4, 0x3, R5, !PT ;  /* 0x0000000304047846 */ /* 0x000fca0007800105 */
[----:B------:R-:W-:Y:S02]  /*15a0*/  @P1 IADD3 R6, PT, PT, R6, 0x1, RZ ;  /* 0x0000000106061810 */ /* 0x000fe40007ffe0ff */
[----:B------:R-:W-:-:S05]  /*15b0*/  @!P2 LOP3.LUT R6, RZ, R0, RZ, 0x33, !PT ;  /* 0x00000000ff06a212 */ /* 0x000fca00078e33ff */
[----:B------:R-:W-:Y:S02]  /*15c0*/  IMAD.IADD R5, R7, 0x1, R6 ;  /* 0x0000000107057824 */ /* 0x000fe400078e0206 */
[--C-:B------:R-:W-:Y:S02]  /*15d0*/  IMAD.IADD R7, R3, 0x1, R0.reuse ;  /* 0x0000000103077824 */ /* 0x100fe400078e0200 */
[----:B------:R-:W-:Y:S02]  /*15e0*/  IMAD.MOV.U32 R6, RZ, RZ, 0x1 ;  /* 0x00000001ff067424 */ /* 0x000fe400078e00ff */
[----:B------:R-:W-:-:S07]  /*15f0*/  IMAD.IADD R14, R7, 0x1, R0 ;  /* 0x00000001070e7824 */ /* 0x000fce00078e0200 */
.L_x_64:
[----:B------:R-:W-:Y:S05]  /*1600*/  WARPSYNC.ALL ;  /* 0x0000000000007948 */ /* 0x000fea0003800000 */
[----:B------:R-:W-:Y:S01]  /*1610*/  ISETP.GE.AND P0, PT, R16, R19, PT ;  /* 0x000000131000720c */ /* 0x000fe20003f06270 */
[----:B------:R-:W-:Y:S01]  /*1620*/  BAR.SYNC.DEFER_BLOCKING 0x0 ;  /* 0x0000000000007b1d */ /* 0x000fe20000010000 */
[----:B------:R-:W-:Y:S01]  /*1630*/  UIADD3 UR4, UPT, UPT, UR4, 0x1, URZ ;  /* 0x0000000104047890 */ /* 0x000fe2000fffe0ff */
[----:B------:R-:W-:-:S04]  /*1640*/  ISETP.NE.AND P1, PT, R17, RZ, PT ;  /* 0x000000ff1100720c */ /* 0x000fc80003f25270 */
[----:B------:R-:W-:Y:S06]  /*1650*/  BSSY B0, `(.L_x_27) ;  /* 0x000002d000007945 */ /* 0x000fec0003800000 */
[----:B--23--:R-:W-:Y:S05]  /*1660*/  @P0 BRA `(.L_x_28) ;  /* 0x0000000000ac0947 */ /* 0x00cfea0003800000 */
[----:B------:R-:W-:Y:S01]  /*1670*/  IABS R12, R6 ;  /* 0x00000006000c7213 */ /* 0x000fe20000000000 */
[----:B------:R-:W0:Y:S01]  /*1680*/  S2R R22, SR_CgaCtaId ;  /* 0x0000000000167919 */ /* 0x000e220000008800 */
[----:B------:R-:W-:Y:S02]  /*1690*/  MOV R13, 0x400 ;  /* 0x00000400000d7802 */ /* 0x000fe40000000f00 */
[----:B------:R-:W1:Y:S01]  /*16a0*/  I2F.RP R20, R12 ;  /* 0x0000000c00147306 */ /* 0x000e620000209400 */
[----:B------:R-:W-:-:S07]  /*16b0*/  ISETP.NE.AND P5, PT, R6, RZ, PT ;  /* 0x000000ff0600720c */ /* 0x000fce0003fa5270 */
[----:B-1----:R-:W1:Y:S01]  /*16c0*/  MUFU.RCP R20, R20 ;  /* 0x0000001400147308 */ /* 0x002e620000001000 */
[----:B0-----:R-:W-:Y:S02]  /*16d0*/  LEA R13, R22, R13, 0x18 ;  /* 0x0000000d160d7211 */ /* 0x001fe400078ec0ff */
[----:B------:R-:W-:Y:S02]  /*16e0*/  LOP3.LUT R22, RZ, R6, RZ, 0x33, !PT ;  /* 0x00000006ff167212 */ /* 0x000fe400078e33ff */
[----:B-1----:R-:W-:-:S04]  /*16f0*/  IADD3 R10, PT, PT, R20, 0xffffffe, RZ ;  /* 0x0ffffffe140a7810 */ /* 0x002fc80007ffe0ff */
[----:B------:R0:W1:Y:S02]  /*1700*/  F2I.FTZ.U32.TRUNC.NTZ R11, R10 ;  /* 0x0000000a000b7305 */ /* 0x000064000021f000 */
[----:B0-----:R-:W-:Y:S02]  /*1710*/  IMAD.MOV.U32 R10, RZ, RZ, RZ ;  /* 0x000000ffff0a7224 */ /* 0x001fe400078e00ff */
[----:B-1----:R-:W-:-:S04]  /*1720*/  IMAD.MOV R23, RZ, RZ, -R11 ;  /* 0x000000ffff177224 */ /* 0x002fc800078e0a0b */
[----:B------:R-:W-:-:S04]  /*1730*/  IMAD R23, R23, R12, RZ ;  /* 0x0000000c17177224 */ /* 0x000fc800078e02ff */
[----:B------:R-:W-:-:S04]  /*1740*/  IMAD.HI.U32 R20, R11, R23, R10 ;  /* 0x000000170b147227 */ /* 0x000fc800078e000a */
[----:B------:R-:W-:-:S07]  /*1750*/  IMAD.MOV.U32 R23, RZ, RZ, R16 ;  /* 0x000000ffff177224 */ /* 0x000fce00078e0010 */
.L_x_29:
[----:B0-----:R-:W0:Y:S02]  /*1760*/  LDC.64 R10, c[0x0][0x380] ;  /* 0x0000e000ff0a7b82 */ /* 0x001e240000000a00 */
[----:B0-----:R-:W-:-:S06]  /*1770*/  IMAD.WIDE R10, R23, 0x4, R10 ;  /* 0x00000004170a7825 */ /* 0x001fcc00078e020a */
[----:B------:R-:W2:Y:S01]  /*1780*/  LDG.E.STRONG.SYS R11, desc[UR36][R10.64] ;  /* 0x000000240a0b7981 */ /* 0x000ea2000c1f5900 */
[-C--:B------:R-:W-:Y:S01]  /*1790*/  IABS R24, R6.reuse ;  /* 0x0000000600187213 */ /* 0x080fe20000000000 */
[----:B------:R-:W-:Y:S01]  /*17a0*/  IMAD.IADD R23, R0, 0x1, R23 ;  /* 0x0000000100177824 */ /* 0x000fe200078e0217 */
[----:B------:R-:W-:Y:S05]  /*17b0*/  YIELD ;  /* 0x0000000000007946 */ /* 0x000fea0003800000 */
[----:B------:R-:W-:Y:S01]  /*17c0*/  IMAD.MOV R26, RZ, RZ, -R24 ;  /* 0x000000ffff1a7224 */ /* 0x000fe200078e0a18 */
[----:B--2---:R-:W-:Y:S02]  /*17d0*/  IABS R25, R11 ;  /* 0x0000000b00197213 */ /* 0x004fe40000000000 */
[----:B------:R-:W-:-:S03]  /*17e0*/  LOP3.LUT R11, R11, R6, RZ, 0x3c, !PT ;  /* 0x000000060b0b7212 */ /* 0x000fc600078e3cff */
[----:B------:R-:W-:Y:S01]  /*17f0*/  IMAD.HI.U32 R24, R20, R25, RZ ;  /* 0x0000001914187227 */ /* 0x000fe200078e00ff */
[----:B------:R-:W-:-:S03]  /*1800*/  ISETP.GE.AND P4, PT, R11, RZ, PT ;  /* 0x000000ff0b00720c */ /* 0x000fc60003f86270 */
[----:B------:R-:W-:Y:S01]  /*1810*/  IMAD R25, R24, R26, R25 ;  /* 0x0000001a18197224 */ /* 0x000fe200078e0219 */
[----:B------:R-:W-:-:S04]  /*1820*/  IABS R26, R6 ;  /* 0x00000006001a7213 */ /* 0x000fc80000000000 */
        /* <DEDUP_REMOVED lines=15> */
.L_x_28:
[----:B------:R-:W-:Y:S05]  /*1920*/  BSYNC B0 ;  /* 0x0000000000007941 */ /* 0x000fea0003800000 */
.L_x_27:
[----:B------:R-:W-:Y:S01]  /*1930*/  ISETP.NE.AND P2, PT, R4, UR4, PT ;  /* 0x0000000404007c0c */ /* 0x000fe2000bf45270 */
[----:B------:R-:W-:-:S12]  /*1940*/  @P1 BRA `(.L_x_30) ;  /* 0x0000000400581947 */ /* 0x000fd80003800000 */
[----:B------:R-:W1:Y:S01]  /*1950*/  S2UR UR8, SR_CgaCtaId ;  /* 0x00000000000879c3 */ /* 0x000e620000008800 */
[----:B------:R-:W-:Y:S02]  /*1960*/  UMOV UR7, 0x400 ;  /* 0x0000040000077882 */ /* 0x000fe40000000000 */
[----:B-1----:R-:W-:-:S09]  /*1970*/  ULEA UR10, UR8, UR7, 0x18 ;  /* 0x00000007080a7291 */ /* 0x002fd2000f8ec0ff */
[----:B------:R-:W1:Y:S02]  /*1980*/  LDS R11, [UR10] ;  /* 0x0000000aff0b7984 */ /* 0x000e640008000800 */
[----:B-1----:R-:W-:Y:S01]  /*1990*/  ISETP.NE.AND P3, PT, R11, RZ, PT ;  /* 0x000000ff0b00720c */ /* 0x002fe20003f65270 */
[----:B------:R-:W-:-:S05]  /*19a0*/  IMAD.IADD R11, R18, 0x1, R11 ;  /* 0x00000001120b7824 */ /* 0x000fca00078e020b */
[----:B------:R1:W-:Y:S07]  /*19b0*/  STS [UR10+0x2c], R11 ;  /* 0x00002c0bff007988 */ /* 0x0003ee000800080a */
[----:B------:R-:W-:Y:S05]  /*19c0*/  @!P3 BRA `(.L_x_31) ;  /* 0x00000000000cb947 */ /* 0x000fea0003800000 */
[----:B------:R-:W-:-:S04]  /*19d0*/  UIADD3 UR9, UPT, UPT, UR7, 0x54, URZ ;  /* 0x0000005407097890 */ /* 0x000fc8000fffe0ff */
[----:B------:R-:W-:-:S09]  /*19e0*/  ULEA UR9, UR8, UR9, 0x18 ;  /* 0x0000000908097291 */ /* 0x000fd2000f8ec0ff */
[----:B------:R-:W-:Y:S03]  /*19f0*/  ATOMS.POPC.INC.32 RZ, [UR9] ;  /* 0x00000000ffff7f8c */ /* 0x000fe6000d800009 */
.L_x_31:
[----:B------:R-:W2:Y:S04]  /*1a00*/  LDS R10, [UR10+0x4] ;  /* 0x0000040aff0a7984 */ /* 0x000ea80008000800 */
[----:B------:R3:W-:Y:S01]  /*1a10*/  STS [UR10+0x28], R18 ;  /* 0x00002812ff007988 */ /* 0x0007e2000800080a */
[----:B--2---:R-:W-:Y:S01]  /*1a20*/  ISETP.NE.AND P3, PT, R10, RZ, PT ;  /* 0x000000ff0a00720c */ /* 0x004fe20003f65270 */
[----:B------:R-:W-:-:S05]  /*1a30*/  IMAD.IADD R10, R11, 0x1, R10 ;  /* 0x000000010b0a7824 */ /* 0x000fca00078e020a */
[----:B------:R3:W-:Y:S07]  /*1a40*/  STS [UR10+0x30], R10 ;  /* 0x0000300aff007988 */ /* 0x0007ee000800080a */
[----:B------:R-:W-:Y:S05]  /*1a50*/  @!P3 BRA `(.L_x_32) ;  /* 0x00000000000cb947 */ /* 0x000fea0003800000 */
[----:B------:R-:W-:-:S04]  /*1a60*/  UIADD3 UR9, UPT, UPT, UR7, 0x54, URZ ;  /* 0x0000005407097890 */ /* 0x000fc8000fffe0ff */
[----:B------:R-:W-:-:S09]  /*1a70*/  ULEA UR9, UR8, UR9, 0x18 ;  /* 0x0000000908097291 */ /* 0x000fd2000f8ec0ff */
[----:B------:R-:W-:Y:S03]  /*1a80*/  ATOMS.POPC.INC.32 RZ, [UR9] ;  /* 0x00000000ffff7f8c */ /* 0x000fe6000d800009 */
.L_x_32:
[----:B-1----:R-:W1:Y:S02]  /*1a90*/  LDS R11, [UR10+0x8] ;  /* 0x0000080aff0b7984 */ /* 0x002e640008000800 */
[----:B-1----:R-:W-:Y:S01]  /*1aa0*/  ISETP.NE.AND P3, PT, R11, RZ, PT ;  /* 0x000000ff0b00720c */ /* 0x002fe20003f65270 */
[----:B---3--:R-:W-:-:S05]  /*1ab0*/  IMAD.IADD R10, R10, 0x1, R11 ;  /* 0x000000010a0a7824 */ /* 0x008fca00078e020b */
[----:B------:R1:W-:Y:S07]  /*1ac0*/  STS [UR10+0x34], R10 ;  /* 0x0000340aff007988 */ /* 0x0003ee000800080a */
[----:B------:R-:W-:Y:S05]  /*1ad0*/  @!P3 BRA `(.L_x_33) ;  /* 0x00000000000cb947 */ /* 0x000fea0003800000 */
[----:B------:R-:W-:-:S04]  /*1ae0*/  UIADD3 UR9, UPT, UPT, UR7, 0x54, URZ ;  /* 0x0000005407097890 */ /* 0x000fc8000fffe0ff */
[----:B------:R-:W-:-:S09]  /*1af0*/  ULEA UR9, UR8, UR9, 0x18 ;  /* 0x0000000908097291 */ /* 0x000fd2000f8ec0ff */
[----:B------:R-:W-:Y:S03]  /*1b00*/  ATOMS.POPC.INC.32 RZ, [UR9] ;  /* 0x00000000ffff7f8c */ /* 0x000fe6000d800009 */
.L_x_33:
        /* <DEDUP_REMOVED lines=8> */
.L_x_34:
        /* <DEDUP_REMOVED lines=8> */
.L_x_35:
[----:B------:R-:W2:Y:S04]  /*1c10*/  LDS R11, [UR10+0x14] ;  /* 0x0000140aff0b7984 */ /* 0x000ea80008000800 */
[----:B------:R3:W-:Y:S01]  /*1c20*/  STS [UR10+0x28], R18 ;  /* 0x00002812ff007988 */ /* 0x0007e2000800080a */
[----:B--2---:R-:W-:Y:S01]  /*1c30*/  ISETP.NE.AND P3, PT, R11, RZ, PT ;  /* 0x000000ff0b00720c */ /* 0x004fe20003f65270 */
[----:B-1----:R-:W-:-:S05]  /*1c40*/  IMAD.IADD R10, R10, 0x1, R11 ;  /* 0x000000010a0a7824 */ /* 0x002fca00078e020b */
[----:B------:R3:W-:Y:S07]  /*1c50*/  STS [UR10+0x40], R10 ;  /* 0x0000400aff007988 */ /* 0x0007ee000800080a */
[----:B------:R-:W-:Y:S05]  /*1c60*/  @!P3 BRA `(.L_x_36) ;  /* 0x00000000000cb947 */ /* 0x000fea0003800000 */
[----:B------:R-:W-:-:S04]  /*1c70*/  UIADD3 UR9, UPT, UPT, UR7, 0x54, URZ ;  /* 0x0000005407097890 */ /* 0x000fc8000fffe0ff */
[----:B------:R-:W-:-:S09]  /*1c80*/  ULEA UR9, UR8, UR9, 0x18 ;  /* 0x0000000908097291 */ /* 0x000fd2000f8ec0ff */
[----:B------:R-:W-:Y:S03]  /*1c90*/  ATOMS.POPC.INC.32 RZ, [UR9] ;  /* 0x00000000ffff7f8c */ /* 0x000fe6000d800009 */
.L_x_36:
[----:B------:R-:W1:Y:S02]  /*1ca0*/  LDS R11, [UR10+0x18] ;  /* 0x0000180aff0b7984 */ /* 0x000e640008000800 */
[----:B-1----:R-:W-:Y:S01]  /*1cb0*/  ISETP.NE.AND P3, PT, R11, RZ, PT ;  /* 0x000000ff0b00720c */ /* 0x002fe20003f65270 */
[----:B---3--:R-:W-:-:S05]  /*1cc0*/  IMAD.IADD R10, R10, 0x1, R11 ;  /* 0x000000010a0a7824 */ /* 0x008fca00078e020b */
[----:B------:R1:W-:Y:S07]  /*1cd0*/  STS [UR10+0x44], R10 ;  /* 0x0000440aff007988 */ /* 0x0003ee000800080a */
[----:B------:R-:W-:Y:S05]  /*1ce0*/  @!P3 BRA `(.L_x_37) ;  /* 0x00000000000cb947 */ /* 0x000fea0003800000 */
[----:B------:R-:W-:-:S04]  /*1cf0*/  UIADD3 UR9, UPT, UPT, UR7, 0x54, URZ ;  /* 0x0000005407097890 */ /* 0x000fc8000fffe0ff */
[----:B------:R-:W-:-:S09]  /*1d00*/  ULEA UR9, UR8, UR9, 0x18 ;  /* 0x0000000908097291 */ /* 0x000fd2000f8ec0ff */
[----:B------:R-:W-:Y:S03]  /*1d10*/  ATOMS.POPC.INC.32 RZ, [UR9] ;  /* 0x00000000ffff7f8c */ /* 0x000fe6000d800009 */
.L_x_37:
        /* <DEDUP_REMOVED lines=8> */
.L_x_38:
        /* <DEDUP_REMOVED lines=8> */
.L_x_39:
        /* <DEDUP_REMOVED lines=9> */
.L_x_30:
[----:B------:R-:W-:Y:S01]  /*1eb0*/  ISETP.GE.AND P3, PT, R18, R19, PT ;  /* 0x000000131200720c */ /* 0x000fe20003f66270 */
[----:B------:R-:W-:Y:S05]  /*1ec0*/  WARPSYNC.ALL ;  /* 0x0000000000007948 */ /* 0x000fea0003800000 */
[----:B------:R-:W-:Y:S07]  /*1ed0*/  BAR.SYNC.DEFER_BLOCKING 0x0 ;  /* 0x0000000000007b1d */ /* 0x000fee0000010000 */
[----:B------:R-:W-:Y:S05]  /*1ee0*/  @P3 BRA `(.L_x_40) ;  /* 0x0000000c00dc3947 */ /* 0x000fea0003800000 */
[----:B------:R-:W-:Y:S02]  /*1ef0*/  ISETP.NE.AND P3, PT, R2, RZ, PT ;  /* 0x000000ff0200720c */ /* 0x000fe40003f65270 */
[----:B------:R-:W-:-:S11]  /*1f00*/  MOV R20, R18 ;  /* 0x0000001200147202 */ /* 0x000fd60000000f00 */
[----:B------:R-:W-:Y:S05]  /*1f10*/  @!P3 BRA `(.L_x_41) ;  /* 0x000000040098b947 */ /* 0x000fea0003800000 */
[----:B------:R-:W2:Y:S01]  /*1f20*/  LDG.E.STRONG.SYS R23, desc[UR36][R8.64] ;  /* 0x0000002408177981 */ /* 0x000ea2000c1f5900 */
[-C--:B------:R-:W-:Y:S01]  /*1f30*/  IABS R12, R6.reuse ;  /* 0x00000006000c7213 */ /* 0x080fe20000000000 */
[----:B------:R-:W-:Y:S01]  /*1f40*/  BSSY.RECONVERGENT B0, `(.L_x_42) ;  /* 0x0000027000007945 */ /* 0x000fe20003800200 */
[----:B------:R-:W-:Y:S02]  /*1f50*/  IABS R22, R6 ;  /* 0x0000000600167213 */ /* 0x000fe40000000000 */
[----:B------:R-:W1:Y:S08]  /*1f60*/  I2F.RP R13, R12 ;  /* 0x0000000c000d7306 */ /* 0x000e700000209400 */
[----:B-1----:R-:W3:Y:S02]  /*1f70*/  MUFU.RCP R13, R13 ;  /* 0x0000000d000d7308 */ /* 0x002ee40000001000 */
[----:B---3--:R-:W-:-:S02]  /*1f80*/  VIADD R10, R13, 0xffffffe ;  /* 0x0ffffffe0d0a7836 */ /* 0x008fc40000000000 */
[----:B------:R-:W-:-:S04]  /*1f90*/  IMAD.MOV R13, RZ, RZ, -R22 ;  /* 0x000000ffff0d7224 */ /* 0x000fc800078e0a16 */
[----:B------:R1:W3:Y:S02]  /*1fa0*/  F2I.FTZ.U32.TRUNC.NTZ R11, R10 ;  /* 0x0000000a000b7305 */ /* 0x0002e4000021f000 */
[----:B-1----:R-:W-:Y:S02]  /*1fb0*/  IMAD.MOV.U32 R10, RZ, RZ, RZ ;  /* 0x000000ffff0a7224 */ /* 0x002fe400078e00ff */
[----:B---3--:R-:W-:-:S04]  /*1fc0*/  IMAD.MOV R25, RZ, RZ, -R11 ;  /* 0x000000ffff197224 */ /* 0x008fc800078e0a0b */
[----:B------:R-:W-:-:S04]  /*1fd0*/  IMAD R25, R25, R12, RZ ;  /* 0x0000000c19197224 */ /* 0x000fc800078e02ff */
[----:B------:R-:W-:Y:S01]  /*1fe0*/  IMAD.HI.U32 R22, R11, R25, R10 ;  /* 0x000000190b167227 */ /* 0x000fe200078e000a */
[----:B--2---:R-:W-:Y:S02]  /*1ff0*/  IABS R20, R23 ;  /* 0x0000001700147213 */ /* 0x004fe40000000000 */
[----:B------:R-:W-:-:S03]  /*2000*/  LOP3.LUT R23, R23, R6, RZ, 0x3c, !PT ;  /* 0x0000000617177212 */ /* 0x000fc600078e3cff */
[----:B------:R-:W-:Y:S01]  /*2010*/  IMAD.MOV.U32 R11, RZ, RZ, R20 ;  /* 0x000000ffff0b7224 */ /* 0x000fe200078e0014 */
[----:B------:R-:W-:Y:S02]  /*2020*/  ISETP.GE.AND P5, PT, R23, RZ, PT ;  /* 0x000000ff1700720c */ /* 0x000fe40003fa6270 */
[----:B------:R-:W-:Y:S01]  /*2030*/  LOP3.LUT R23, RZ, R6, RZ, 0x33, !PT ;  /* 0x00000006ff177212 */ /* 0x000fe200078e33ff */
[----:B------:R-:W-:-:S04]  /*2040*/  IMAD.HI.U32 R10, R22, R11, RZ ;  /* 0x0000000b160a7227 */ /* 0x000fc800078e00ff */
[----:B------:R-:W-:-:S05]  /*2050*/  IMAD R11, R10, R13, R11 ;  /* 0x0000000d0a0b7224 */ /* 0x000fca00078e020b */
[----:B------:R-:W-:-:S13]  /*2060*/  ISETP.GT.U32.AND P4, PT, R12, R11, PT ;  /* 0x0000000b0c00720c */ /* 0x000fda0003f84070 */
[----:B------:R-:W-:Y:S01]  /*2070*/  @!P4 IMAD.IADD R11, R11, 0x1, -R12 ;  /* 0x000000010b0bc824 */ /* 0x000fe200078e0a0c */
[----:B------:R-:W-:-:S04]  /*2080*/  @!P4 IADD3 R10, PT, PT, R10, 0x1, RZ ;  /* 0x000000010a0ac810 */ /* 0x000fc80007ffe0ff */
[----:B------:R-:W-:-:S13]  /*2090*/  ISETP.GE.U32.AND P3, PT, R11, R12, PT ;  /* 0x0000000c0b00720c */ /* 0x000fda0003f66070 */
[----:B------:R-:W-:Y:S01]  /*20a0*/  @P3 VIADD R10, R10, 0x1 ;  /* 0x000000010a0a3836 */ /* 0x000fe20000000000 */
[----:B------:R-:W-:-:S03]  /*20b0*/  ISETP.NE.AND P3, PT, R6, RZ, PT ;  /* 0x000000ff0600720c */ /* 0x000fc60003f65270 */
[----:B------:R-:W-:Y:S01]  /*20c0*/  @!P5 IMAD.MOV R10, RZ, RZ, -R10 ;  /* 0x000000ffff0ad224 */ /* 0x000fe200078e0a0a */
[----:B------:R-:W-:-:S04]  /*20d0*/  ISETP.NE.AND P5, PT, R2, 0x1, PT ;  /* 0x000000010200780c */ /* 0x000fc80003fa5270 */
[----:B------:R-:W-:-:S05]  /*20e0*/  SEL R10, R23, R10, !P3 ;  /* 0x0000000a170a7207 */ /* 0x000fca0005800000 */
[----:B------:R-:W-:-:S05]  /*20f0*/  IMAD.HI R11, R10, 0x66666667, RZ ;  /* 0x666666670a0b7827 */ /* 0x000fca00078e02ff */
[----:B------:R-:W-:-:S04]  /*2100*/  SHF.R.U32.HI R20, RZ, 0x1f, R11 ;  /* 0x0000001fff147819 */ /* 0x000fc8000001160b */
[----:B------:R-:W-:-:S05]  /*2110*/  LEA.HI.SX32 R11, R11, R20, 0x1e ;  /* 0x000000140b0b7211 */ /* 0x000fca00078ff2ff */
[----:B------:R-:W-:-:S05]  /*2120*/  IMAD R10, R11, -0xa, R10 ;  /* 0xfffffff60b0a7824 */ /* 0x000fca00078e020a */
[----:B------:R-:W-:-:S13]  /*2130*/  ISETP.NE.AND P4, PT, R10, R17, PT ;  /* 0x000000110a00720c */ /* 0x000fda0003f85270 */
[----:B------:R-:W-:Y:S05]  /*2140*/  @P4 BRA `(.L_x_43) ;  /* 0x0000000000184947 */ /* 0x000fea0003800000 */
[----:B------:R-:W2:Y:S01]  /*2150*/  LDG.E.STRONG.SYS R27, desc[UR36][R8.64] ;  /* 0x00000024081b7981 */ /* 0x000ea2000c1f5900 */
[----:B------:R-:W-:Y:S01]  /*2160*/  IMAD.MOV.U32 R20, RZ, RZ, 0x1 ;  /* 0x00000001ff147424 */ /* 0x000fe200078e00ff */
[----:B------:R-:W1:Y:S04]  /*2170*/  LDC.64 R10, c[0x0][0x388] ;  /* 0x0000e200ff0a7b82 */ /* 0x000e680000000a00 */
[----:B------:R-:W1:Y:S02]  /*2180*/  ATOMS.ADD R25, [R21], R20 ;  /* 0x000000141519738c */ /* 0x000e640000000000 */
[----:B-1----:R-:W-:-:S05]  /*2190*/  IMAD.WIDE R10, R25, 0x4, R10 ;  /* 0x00000004190a7825 */ /* 0x002fca00078e020a */
[----:B--2---:R1:W-:Y:S02]  /*21a0*/  STG.E.STRONG.SYS desc[UR36][R10.64], R27 ;  /* 0x0000001b0a007986 */ /* 0x0043e4000c115924 */
.L_x_43:
[----:B------:R-:W-:Y:S05]  /*21b0*/  BSYNC.RECONVERGENT B0 ;  /* 0x0000000000007941 */ /* 0x000fea0003800200 */
.L_x_42:
[----:B------:R-:W-:Y:S01]  /*21c0*/  VIADD R20, R18, 0x1 ;  /* 0x0000000112147836 */ /* 0x000fe20000000000 */
[----:B------:R-:W-:Y:S06]  /*21d0*/  @!P5 BRA `(.L_x_41) ;  /* 0x0000000000e8d947 */ /* 0x000fec0003800000 */
[----:B-1----:R-:W2:Y:S01]  /*21e0*/  LDG.E.STRONG.SYS R11, desc[UR36][R8.64+0x4] ;  /* 0x00000424080b7981 */ /* 0x002ea2000c1f5900 */
[----:B------:R-:W-:Y:S01]  /*21f0*/  BSSY.RECONVERGENT B0, `(.L_x_44) ;  /* 0x000001a000007945 */ /* 0x000fe20003800200 */
[----:B--2---:R-:W-:Y:S02]  /*2200*/  IABS R25, R11 ;  /* 0x0000000b00197213 */ /* 0x004fe40000000000 */
[----:B------:R-:W-:-:S03]  /*2210*/  LOP3.LUT R11, R11, R6, RZ, 0x3c, !PT ;  /* 0x000000060b0b7212 */ /* 0x000fc600078e3cff */
[----:B------:R-:W-:Y:S01]  /*2220*/  IMAD.HI.U32 R10, R22, R25, RZ ;  /* 0x00000019160a7227 */ /* 0x000fe200078e00ff */
[----:B------:R-:W-:-:S03]  /*2230*/  ISETP.GE.AND P6, PT, R11, RZ, PT ;  /* 0x000000ff0b00720c */ /* 0x000fc60003fc6270 */
[----:B------:R-:W-:-:S05]  /*2240*/  IMAD R25, R10, R13, R25 ;  /* 0x0000000d0a197224 */ /* 0x000fca00078e0219 */
[----:B------:R-:W-:-:S13]  /*2250*/  ISETP.GT.U32.AND P5, PT, R12, R25, PT ;  /* 0x000000190c00720c */ /* 0x000fda0003fa4070 */
[----:B------:R-:W-:Y:S02]  /*2260*/  @!P5 IMAD.IADD R25, R25, 0x1, -R12 ;  /* 0x000000011919d824 */ /* 0x000fe400078e0a0c */
[----:B------:R-:W-:Y:S01]  /*2270*/  @!P5 VIADD R10, R10, 0x1 ;  /* 0x000000010a0ad836 */ /* 0x000fe20000000000 */
[----:B------:R-:W-:Y:S02]  /*2280*/  ISETP.NE.AND P5, PT, R2, 0x2, PT ;  /* 0x000000020200780c */ /* 0x000fe40003fa5270 */
[----:B------:R-:W-:-:S13]  /*2290*/  ISETP.GE.U32.AND P4, PT, R25, R12, PT ;  /* 0x0000000c1900720c */ /* 0x000fda0003f86070 */
[----:B------:R-:W-:-:S05]  /*22a0*/  @P4 IADD3 R10, PT, PT, R10, 0x1, RZ ;  /* 0x000000010a0a4810 */ /* 0x000fca0007ffe0ff */
[----:B------:R-:W-:-:S05]  /*22b0*/  @!P6 IMAD.MOV R10, RZ, RZ, -R10 ;  /* 0x000000ffff0ae224 */ /* 0x000fca00078e0a0a */
        /* <DEDUP_REMOVED lines=13> */
.L_x_45:
[----:B------:R-:W-:Y:S05]  /*2390*/  BSYNC.RECONVERGENT B0 ;  /* 0x0000000000007941 */ /* 0x000fea0003800200 */
.L_x_44:
[----:B------:R-:W-:Y:S01]  /*23a0*/  VIADD R20, R18, 0x2 ;  /* 0x0000000212147836 */ /* 0x000fe20000000000 */
[----:B------:R-:W-:Y:S06]  /*23b0*/  @!P5 BRA `(.L_x_41) ;  /* 0x000000000070d947 */ /* 0x000fec0003800000 */
[----:B-1----:R-:W2:Y:S01]  /*23c0*/  LDG.E.STRONG.SYS R11, desc[UR36][R8.64+0x8] ;  /* 0x00000824080b7981 */ /* 0x002ea2000c1f5900 */
[----:B------:R-:W-:Y:S01]  /*23d0*/  BSSY.RECONVERGENT B0, `(.L_x_41) ;  /* 0x000001a000007945 */ /* 0x000fe20003800200 */
[----:B------:R-:W-:Y:S01]  /*23e0*/  VIADD R20, R18, 0x3 ;  /* 0x0000000312147836 */ /* 0x000fe20000000000 */
[----:B--2---:R-:W-:Y:S02]  /*23f0*/  IABS R25, R11 ;  /* 0x0000000b00197213 */ /* 0x004fe40000000000 */
[----:B------:R-:W-:-:S03]  /*2400*/  LOP3.LUT R11, R11, R6, RZ, 0x3c, !PT ;  /* 0x000000060b0b7212 */ /* 0x000fc600078e3cff */
[----:B------:R-:W-:Y:S01]  /*2410*/  IMAD.HI.U32 R22, R22, R25, RZ ;  /* 0x0000001916167227 */ /* 0x000fe200078e00ff */
[----:B------:R-:W-:-:S03]  /*2420*/  ISETP.GE.AND P6, PT, R11, RZ, PT ;  /* 0x000000ff0b00720c */ /* 0x000fc60003fc6270 */
[----:B------:R-:W-:-:S05]  /*2430*/  IMAD R13, R22, R13, R25 ;  /* 0x0000000d160d7224 */ /* 0x000fca00078e0219 */
[----:B------:R-:W-:-:S13]  /*2440*/  ISETP.GT.U32.AND P5, PT, R12, R13, PT ;  /* 0x0000000d0c00720c */ /* 0x000fda0003fa4070 */
[----:B------:R-:W-:Y:S02]  /*2450*/  @!P5 IMAD.IADD R13, R13, 0x1, -R12 ;  /* 0x000000010d0dd824 */ /* 0x000fe400078e0a0c */
[----:B------:R-:W-:-:S03]  /*2460*/  @!P5 VIADD R22, R22, 0x1 ;  /* 0x000000011616d836 */ /* 0x000fc60000000000 */
[----:B------:R-:W-:-:S13]  /*2470*/  ISETP.GE.U32.AND P4, PT, R13, R12, PT ;  /* 0x0000000c0d00720c */ /* 0x000fda0003f86070 */
[----:B------:R-:W-:-:S05]  /*2480*/  @P4 VIADD R22, R22, 0x1 ;  /* 0x0000000116164836 */ /* 0x000fca0000000000 */
[----:B------:R-:W-:-:S04]  /*2490*/  @!P6 IADD3 R22, PT, PT, -R22, RZ, RZ ;  /* 0x000000ff1616e210 */ /* 0x000fc80007ffe1ff */
        /* <DEDUP_REMOVED lines=13> */
.L_x_46:
[----:B------:R-:W-:Y:S05]  /*2570*/  BSYNC.RECONVERGENT B0 ;  /* 0x0000000000007941 */ /* 0x000fea0003800200 */
.L_x_41:
[----:B-1-3--:R-:W-:-:S05]  /*2580*/  IMAD.IADD R10, R18, 0x1, -R19 ;  /* 0x00000001120a7824 */ /* 0x00afca00078e0a13 */
[----:B------:R-:W-:-:S13]  /*2590*/  ISETP.GT.U32.AND P3, PT, R10, -0x4, PT ;  /* 0xfffffffc0a00780c */ /* 0x000fda0003f64070 */
[----:B------:R-:W-:Y:S05]  /*25a0*/  @P3 BRA `(.L_x_40) ;  /* 0x00000008002c3947 */ /* 0x000fea0003800000 */
[----:B------:R-:W-:Y:S01]  /*25b0*/  IABS R22, R6 ;  /* 0x0000000600167213 */ /* 0x000fe20000000000 */
[----:B0-----:R-:W-:Y:S02]  /*25c0*/  HFMA2 R24, -RZ, RZ, 0, 0 ;  /* 0x00000000ff187431 */ /* 0x001fe400000001ff */
[----:B------:R-:W-:Y:S01]  /*25d0*/  IMAD.IADD R23, R20, 0x1, -R19 ;  /* 0x0000000114177824 */ /* 0x000fe200078e0a13 */
[----:B------:R-:W0:Y:S08]  /*25e0*/  I2F.RP R10, R22 ;  /* 0x00000016000a7306 */ /* 0x000e300000209400 */
[----:B0-----:R-:W0:Y:S02]  /*25f0*/  MUFU.RCP R10, R10 ;  /* 0x0000000a000a7308 */ /* 0x001e240000001000 */
[----:B0-----:R-:W-:-:S06]  /*2600*/  VIADD R25, R10, 0xffffffe ;  /* 0x0ffffffe0a197836 */ /* 0x001fcc0000000000 */
[----:B------:R-:W0:Y:S02]  /*2610*/  F2I.FTZ.U32.TRUNC.NTZ R25, R25 ;  /* 0x0000001900197305 */ /* 0x000e24000021f000 */
[----:B0-----:R-:W-:-:S04]  /*2620*/  IMAD.MOV R11, RZ, RZ, -R25 ;  /* 0x000000ffff0b7224 */ /* 0x001fc800078e0a19 */
[----:B------:R-:W-:-:S04]  /*2630*/  IMAD R11, R11, R22, RZ ;  /* 0x000000160b0b7224 */ /* 0x000fc800078e02ff */
[----:B------:R-:W-:-:S07]  /*2640*/  IMAD.HI.U32 R24, R25, R11, R24 ;  /* 0x0000000b19187227 */ /* 0x000fce00078e0018 */
.L_x_55:
[----:B------:R-:W-:Y:S02]  /*2650*/  IMAD.U32 R10, RZ, RZ, UR5 ;  /* 0x00000005ff0a7e24 */ /* 0x000fe4000f8e00ff */
[----:B0-----:R-:W-:Y:S02]  /*2660*/  IMAD.U32 R11, RZ, RZ, UR6 ;  /* 0x00000006ff0b7e24 */ /* 0x001fe4000f8e00ff */
[----:B------:R-:W-:-:S05]  /*2670*/  IMAD.WIDE R10, R20, 0x4, R10 ;  /* 0x00000004140a7825 */ /* 0x000fca00078e020a */
[----:B------:R-:W2:Y:S01]  /*2680*/  LDG.E.STRONG.SYS R13, desc[UR36][R10.64+-0x8] ;  /* 0xfffff8240a0d7981 */ /* 0x000ea2000c1f5900 */
[-C--:B------:R-:W-:Y:S01]  /*2690*/  IABS R12, R6.reuse ;  /* 0x00000006000c7213 */ /* 0x080fe20000000000 */
[----:B------:R-:W-:Y:S05]  /*26a0*/  YIELD ;  /* 0x0000000000007946 */ /* 0x000fea0003800000 */
[----:B------:R-:W-:Y:S01]  /*26b0*/  IMAD.MOV R25, RZ, RZ, -R12 ;  /* 0x000000ffff197224 */ /* 0x000fe200078e0a0c */
[----:B------:R-:W-:Y:S01]  /*26c0*/  IABS R26, R6 ;  /* 0x00000006001a7213 */ /* 0x000fe20000000000 */
[----:B------:R-:W-:Y:S01]  /*26d0*/  BSSY.RECONVERGENT B0, `(.L_x_47) ;  /* 0x000001b000007945 */ /* 0x000fe20003800200 */
[----:B--2---:R-:W-:-:S02]  /*26e0*/  IABS R27, R13 ;  /* 0x0000000d001b7213 */ /* 0x004fc40000000000 */
[----:B------:R-:W-:-:S03]  /*26f0*/  LOP3.LUT R13, R13, R6, RZ, 0x3c, !PT ;  /* 0x000000060d0d7212 */ /* 0x000fc600078e3cff */
[----:B------:R-:W-:Y:S01]  /*2700*/  IMAD.HI.U32 R12, R24, R27, RZ ;  /* 0x0000001b180c7227 */ /* 0x000fe200078e00ff */
[----:B------:R-:W-:-:S03]  /*2710*/  ISETP.GE.AND P5, PT, R13, RZ, PT ;  /* 0x000000ff0d00720c */ /* 0x000fc60003fa6270 */
[----:B------:R-:W-:-:S05]  /*2720*/  IMAD R27, R12, R25, R27 ;  /* 0x000000190c1b7224 */ /* 0x000fca00078e021b */
[----:B------:R-:W-:-:S13]  /*2730*/  ISETP.GT.U32.AND P4, PT, R22, R27, PT ;  /* 0x0000001b1600720c */ /* 0x000fda0003f84070 */
[----:B------:R-:W-:Y:S02]  /*2740*/  @!P4 IMAD.IADD R27, R27, 0x1, -R26 ;  /* 0x000000011b1bc824 */ /* 0x000fe400078e0a1a */
[----:B------:R-:W-:-:S03]  /*2750*/  @!P4 VIADD R12, R12, 0x1 ;  /* 0x000000010c0cc836 */ /* 0x000fc60000000000 */
[----:B------:R-:W-:Y:S02]  /*2760*/  ISETP.GE.U32.AND P3, PT, R27, R22, PT ;  /* 0x000000161b00720c */ /* 0x000fe40003f66070 */
[----:B------:R-:W-:-:S11]  /*2770*/  LOP3.LUT R27, RZ, R6, RZ, 0x33, !PT ;  /* 0x00000006ff1b7212 */ /* 0x000fd600078e33ff */
[----:B------:R-:W-:Y:S01]  /*2780*/  @P3 VIADD R12, R12, 0x1 ;  /* 0x000000010c0c3836 */ /* 0x000fe20000000000 */
[----:B------:R-:W-:-:S04]  /*2790*/  ISETP.NE.AND P3, PT, R6, RZ, PT ;  /* 0x000000ff0600720c */ /* 0x000fc80003f65270 */
        /* <DEDUP_REMOVED lines=8> */
[----:B------:R-:W-:Y:S01]  /*2820*/  IMAD.MOV.U32 R28, RZ, RZ, 0x1 ;  /* 0x00000001ff1c7424 */ /* 0x000fe200078e00ff */
[----:B------:R-:W0:Y:S04]  /*2830*/  LDC.64 R12, c[0x0][0x388] ;  /* 0x0000e200ff0c7b82 */ /* 0x000e280000000a00 */
[----:B------:R-:W0:Y:S02]  /*2840*/  ATOMS.ADD R29, [R21], R28 ;  /* 0x0000001c151d738c */ /* 0x000e240000000000 */
[----:B0-----:R-:W-:Y:S02]  /*2850*/  IMAD.WIDE R12, R29, 0x4, R12 ;  /* 0x000000041d0c7825 */ /* 0x001fe400078e020c */
[----:B------:R-:W2:Y:S04]  /*2860*/  LDG.E.STRONG.SYS R29, desc[UR36][R10.64+-0x8] ;  /* 0xfffff8240a1d7981 */ /* 0x000ea8000c1f5900 */
[----:B--2---:R0:W-:Y:S02]  /*2870*/  STG.E.STRONG.SYS desc[UR36][R12.64], R29 ;  /* 0x0000001d0c007986 */ /* 0x0041e4000c115924 */
.L_x_48:
[----:B------:R-:W-:Y:S05]  /*2880*/  BSYNC.RECONVERGENT B0 ;  /* 0x0000000000007941 */ /* 0x000fea0003800200 */
.L_x_47:
[----:B0-----:R-:W0:Y:S01]  /*2890*/  I2F.RP R12, R26 ;  /* 0x0000001a000c7306 */ /* 0x001e220000209400 */
[----:B------:R-:W-:-:S07]  /*28a0*/  IMAD.MOV.U32 R28, RZ, RZ, RZ ;  /* 0x000000ffff1c7224 */ /* 0x000fce00078e00ff */
[----:B0-----:R-:W0:Y:S02]  /*28b0*/  MUFU.RCP R12, R12 ;  /* 0x0000000c000c7308 */ /* 0x001e240000001000 */
[----:B0-----:R-:W-:-:S06]  /*28c0*/  VIADD R12, R12, 0xffffffe ;  /* 0x0ffffffe0c0c7836 */ /* 0x001fcc0000000000 */
[----:B------:R-:W0:Y:S02]  /*28d0*/  F2I.FTZ.U32.TRUNC.NTZ R29, R12 ;  /* 0x0000000c001d7305 */ /* 0x000e24000021f000 */
[----:B0-----:R-:W-:-:S04]  /*28e0*/  IMAD.MOV R13, RZ, RZ, -R29 ;  /* 0x000000ffff0d7224 */ /* 0x001fc800078e0a1d */
[----:B------:R-:W-:-:S04]  /*28f0*/  IMAD R13, R13, R26, RZ ;  /* 0x0000001a0d0d7224 */ /* 0x000fc800078e02ff */
[----:B------:R-:W-:Y:S02]  /*2900*/  IMAD.HI.U32 R28, R29, R13, R28 ;  /* 0x0000000d1d1c7227 */ /* 0x000fe400078e001c */
[----:B------:R-:W2:Y:S01]  /*2910*/  LDG.E.STRONG.SYS R13, desc[UR36][R10.64+-0x4] ;  /* 0xfffffc240a0d7981 */ /* 0x000ea2000c1f5900 */
        /* <DEDUP_REMOVED lines=20> */
[----:B------:R-:W0:Y:S05]  /*2a60*/  LDC.64 R12, c[0x0][0x388] ;  /* 0x0000e200ff0c7b82 */ /* 0x000e2a0000000a00 */
[----:B------:R-:W0:Y:S02]  /*2a70*/  ATOMS.ADD R29, [R21], R29 ;  /* 0x0000001d151d738c */ /* 0x000e240000000000 */
[----:B0-----:R-:W-:Y:S02]  /*2a80*/  IMAD.WIDE R12, R29, 0x4, R12 ;  /* 0x000000041d0c7825 */ /* 0x001fe400078e020c */
[----:B------:R-:W2:Y:S04]  /*2a90*/  LDG.E.STRONG.SYS R29, desc[UR36][R10.64+-0x4] ;  /* 0xfffffc240a1d7981 */ /* 0x000ea8000c1f5900 */
[----:B--2---:R0:W-:Y:S02]  /*2aa0*/  STG.E.STRONG.SYS desc[UR36][R12.64], R29 ;  /* 0x0000001d0c007986 */ /* 0x0041e4000c115924 */
.L_x_50:
[----:B------:R-:W-:Y:S05]  /*2ab0*/  BSYNC.RECONVERGENT B0 ;  /* 0x0000000000007941 */ /* 0x000fea0003800200 */
.L_x_49:
[----:B0-----:R-:W2:Y:S01]  /*2ac0*/  LDG.E.STRONG.SYS R13, desc[UR36][R10.64] ;  /* 0x000000240a0d7981 */ /* 0x001ea2000c1f5900 */
        /* <DEDUP_REMOVED lines=25> */
.L_x_52:
[----:B------:R-:W-:Y:S05]  /*2c60*/  BSYNC.RECONVERGENT B0 ;  /* 0x0000000000007941 */ /* 0x000fea0003800200 */
.L_x_51:
[----:B0-----:R-:W2:Y:S01]  /*2c70*/  LDG.E.STRONG.SYS R13, desc[UR36][R10.64+0x4] ;  /* 0x000004240a0d7981 */ /* 0x001ea2000c1f5900 */
[----:B------:R-:W-:Y:S01]  /*2c80*/  IADD3 R23, PT, PT, R23, 0x4, RZ ;  /* 0x0000000417177810 */ /* 0x000fe20007ffe0ff */
        /* <DEDUP_REMOVED lines=10> */
[----:B------:R-:W-:Y:S01]  /*2d30*/  @P4 VIADD R28, R28, 0x1 ;  /* 0x000000011c1c4836 */ /* 0x000fe20000000000 */
[----:B------:R-:W-:-:S03]  /*2d40*/  ISETP.NE.AND P4, PT, R23, RZ, PT ;  /* 0x000000ff1700720c */ /* 0x000fc60003f85270 */
        /* <DEDUP_REMOVED lines=10> */
[----:B------:R-:W0:Y:S04]  /*2df0*/  LDC.64 R12, c[0x0][0x388] ;  /* 0x0000e200ff0c7b82 */ /* 0x000e280000000a00 */
[----:B------:R-:W0:Y:S02]  /*2e00*/  ATOMS.ADD R25, [R21], R26 ;  /* 0x0000001a1519738c */ /* 0x000e240000000000 */
[----:B0-----:R-:W-:-:S05]  /*2e10*/  IMAD.WIDE R12, R25, 0x4, R12 ;  /* 0x00000004190c7825 */ /* 0x001fca00078e020c */
[----:B--2---:R0:W-:Y:S02]  /*2e20*/  STG.E.STRONG.SYS desc[UR36][R12.64], R11 ;  /* 0x0000000b0c007986 */ /* 0x0041e4000c115924 */
.L_x_54:
[----:B------:R-:W-:Y:S05]  /*2e30*/  BSYNC.RECONVERGENT B0 ;  /* 0x0000000000007941 */ /* 0x000fea0003800200 */
.L_x_53:
[----:B------:R-:W-:Y:S01]  /*2e40*/  VIADD R20, R20, 0x4 ;  /* 0x0000000414147836 */ /* 0x000fe20000000000 */
[----:B------:R-:W-:Y:S06]  /*2e50*/  @P4 BRA `(.L_x_55) ;  /* 0xfffffff400fc4947 */ /* 0x000fec000383ffff */
.L_x_40:
[----:B------:R-:W-:Y:S05]  /*2e60*/  WARPSYNC.ALL ;  /* 0x0000000000007948 */ /* 0x000fea0003800000 */
[----:B------:R-:W-:Y:S01]  /*2e70*/  BAR.SYNC.DEFER_BLOCKING 0x0 ;  /* 0x0000000000007b1d */ /* 0x000fe20000010000 */
[----:B------:R-:W-:-:S05]  /*2e80*/  ISETP.GT.U32.AND P3, PT, R17, 0x9, PT ;  /* 0x000000091100780c */ /* 0x000fca0003f64070 */
[----:B------:R-:W-:Y:S04]  /*2e90*/  BSSY B0, `(.L_x_56) ;  /* 0x000000d000007945 */ /* 0x000fe80003800000 */
[----:B------:R-:W-:Y:S05]  /*2ea0*/  @P0 BRA `(.L_x_57) ;  /* 0x00000000002c0947 */ /* 0x000fea0003800000 */
[----:B0--3--:R-:W0:Y:S01]  /*2eb0*/  LDC.64 R10, c[0x0][0x380] ;  /* 0x0000e000ff0a7b82 */ /* 0x009e220000000a00 */
[----:B------:R-:W-:-:S07]  /*2ec0*/  IMAD.MOV.U32 R27, RZ, RZ, R16 ;  /* 0x000000ffff1b7224 */ /* 0x000fce00078e0010 */
[----:B------:R-:W1:Y:S02]  /*2ed0*/  LDC.64 R12, c[0x0][0x388] ;  /* 0x0000e200ff0c7b82 */ /* 0x000e640000000a00 */
.L_x_58:
[----:B-12---:R-:W-:-:S06]  /*2ee0*/  IMAD.WIDE R24, R27, 0x4, R12 ;  /* 0x000000041b187825 */ /* 0x006fcc00078e020c */
[----:B------:R-:W2:Y:S01]  /*2ef0*/  LDG.E.STRONG.SYS R25, desc[UR36][R24.64] ;  /* 0x0000002418197981 */ /* 0x000ea2000c1f5900 */
[----:B0-----:R-:W-:Y:S01]  /*2f00*/  IMAD.WIDE R22, R27, 0x4, R10 ;  /* 0x000000041b167825 */ /* 0x001fe200078e020a */
[----:B------:R-:W-:Y:S05]  /*2f10*/  YIELD ;  /* 0x0000000000007946 */ /* 0x000fea0003800000 */
[----:B------:R-:W-:-:S05]  /*2f20*/  IMAD.IADD R27, R0, 0x1, R27 ;  /* 0x00000001001b7824 */ /* 0x000fca00078e021b */
[----:B------:R-:W-:Y:S01]  /*2f30*/  ISETP.GE.AND P0, PT, R27, R19, PT ;  /* 0x000000131b00720c */ /* 0x000fe20003f06270 */
[----:B--2---:R2:W-:-:S12]  /*2f40*/  STG.E.STRONG.SYS desc[UR36][R22.64], R25 ;  /* 0x0000001916007986 */ /* 0x0045d8000c115924 */
[----:B------:R-:W-:Y:S05]  /*2f50*/  @!P0 BRA `(.L_x_58) ;  /* 0xfffffffc00e08947 */ /* 0x000fea000383ffff */
.L_x_57:
[----:B------:R-:W-:Y:S05]  /*2f60*/  BSYNC B0 ;  /* 0x0000000000007941 */ /* 0x000fea0003800000 */
.L_x_56:
[----:B------:R-:W-:Y:S04]  /*2f70*/  BSSY.RECONVERGENT B0, `(.L_x_59) ;  /* 0x0000032000007945 */ /* 0x000fe80003800200 */
[----:B------:R-:W-:Y:S05]  /*2f80*/  @P3 BRA `(.L_x_60) ;  /* 0x0000000000c03947 */ /* 0x000fea0003800000 */
[C---:B---3--:R-:W-:Y:S01]  /*2f90*/  LOP3.LUT R10, R5.reuse, 0x3, RZ, 0xc0, !PT ;  /* 0x00000003050a7812 */ /* 0x048fe200078ec0ff */
[----:B------:R-:W-:Y:S01]  /*2fa0*/  BSSY.RECONVERGENT B1, `(.L_x_61) ;  /* 0x0000015000017945 */ /* 0x000fe20003800200 */
[----:B------:R-:W-:Y:S01]  /*2fb0*/  ISETP.GE.U32.AND P3, PT, R5, 0x3, PT ;  /* 0x000000030500780c */ /* 0x000fe20003f66070 */
[----:B0-----:R-:W-:Y:S01]  /*2fc0*/  IMAD.MOV.U32 R11, RZ, RZ, R17 ;  /* 0x000000ffff0b7224 */ /* 0x001fe200078e0011 */
[----:B------:R-:W-:-:S13]  /*2fd0*/  ISETP.NE.AND P0, PT, R10, 0x3, PT ;  /* 0x000000030a00780c */ /* 0x000fda0003f05270 */
[----:B------:R-:W-:Y:S05]  /*2fe0*/  @!P0 BRA `(.L_x_62) ;  /* 0x0000000000408947 */ /* 0x000fea0003800000 */
[----:B------:R0:W-:Y:S01]  /*2ff0*/  STS [R15], RZ ;  /* 0x000000ff0f007388 */ /* 0x0001e20000000800 */
[----:B------:R-:W-:Y:S02]  /*3000*/  ISETP.NE.AND P0, PT, R10, RZ, PT ;  /* 0x000000ff0a00720c */ /* 0x000fe40003f05270 */
[----:B------:R-:W-:Y:S01]  /*3010*/  MOV R11, R3 ;  /* 0x00000003000b7202 */ /* 0x000fe20000000f00 */
[----:B------:R0:W-:Y:S10]  /*3020*/  STS [R21], RZ ;  /* 0x000000ff15007388 */ /* 0x0001f40000000800 */
[----:B0-----:R-:W-:Y:S05]  /*3030*/  @!P0 BRA `(.L_x_62) ;  /* 0x00000000002c8947 */ /* 0x001fea0003800000 */
[----:B------:R-:W-:Y:S01]  /*3040*/  ISETP.NE.AND P0, PT, R10, 0x1, PT ;  /* 0x000000010a00780c */ /* 0x000fe20003f05270 */
[C---:B------:R-:W-:Y:S02]  /*3050*/  IMAD R13, R0.reuse, 0x4, R15 ;  /* 0x00000004000d7824 */ /* 0x040fe400078e020f */
[C---:B--2---:R-:W-:Y:S02]  /*3060*/  IMAD R23, R0.reuse, 0x4, R21 ;  /* 0x0000000400177824 */ /* 0x044fe400078e0215 */
[C---:B------:R-:W-:Y:S01]  /*3070*/  IMAD R10, R0.reuse, 0x4, R13 ;  /* 0x00000004000a7824 */ /* 0x040fe200078e020d */
[----:B------:R0:W-:Y:S01]  /*3080*/  STS [R13], RZ ;  /* 0x000000ff0d007388 */ /* 0x0001e20000000800 */
[----:B------:R-:W-:Y:S02]  /*3090*/  IMAD R12, R0, 0x4, R23 ;  /* 0x00000004000c7824 */ /* 0x000fe400078e0217 */
[----:B------:R-:W-:Y:S01]  /*30a0*/  IMAD.MOV.U32 R11, RZ, RZ, R7 ;  /* 0x000000ffff0b7224 */ /* 0x000fe200078e0007 */
[----:B------:R0:W-:Y:S03]  /*30b0*/  STS [R23], RZ ;  /* 0x000000ff17007388 */ /* 0x0001e60000000800 */
[----:B------:R-:W-:Y:S01]  /*30c0*/  @P0 MOV R11, R14 ;  /* 0x0000000e000b0202 */ /* 0x000fe20000000f00 */
[----:B------:R0:W-:Y:S04]  /*30d0*/  @P0 STS [R10], RZ ;  /* 0x000000ff0a000388 */ /* 0x0001e80000000800 */
[----:B------:R0:W-:Y:S02]  /*30e0*/  @P0 STS [R12], RZ ;  /* 0x000000ff0c000388 */ /* 0x0001e40000000800 */
.L_x_62:
[----:B------:R-:W-:Y:S05]  /*30f0*/  BSYNC.RECONVERGENT B1 ;  /* 0x0000000000017941 */ /* 0x000fea0003800200 */
.L_x_61:
[----:B------:R-:W-:Y:S05]  /*3100*/  @!P3 BRA `(.L_x_60) ;  /* 0x000000000060b947 */ /* 0x000fea0003800000 */
[----:B0-----:R-:W2:Y:S01]  /*3110*/  S2R R13, SR_CgaCtaId ;  /* 0x00000000000d7919 */ /* 0x001ea20000008800 */
[----:B------:R-:W-:-:S05]  /*3120*/  MOV R10, 0x400 ;  /* 0x00000400000a7802 */ /* 0x000fca0000000f00 */
[----:B------:R-:W-:Y:S01]  /*3130*/  VIADD R12, R10, 0x28 ;  /* 0x000000280a0c7836 */ /* 0x000fe20000000000 */
[----:B--2---:R-:W-:-:S04]  /*3140*/  LEA R22, R13, R10, 0x18 ;  /* 0x0000000a0d167211 */ /* 0x004fc800078ec0ff */
[----:B------:R-:W-:-:S07]  /*3150*/  LEA R24, R13, R12, 0x18 ;  /* 0x0000000c0d187211 */ /* 0x000fce00078ec0ff */
.L_x_63:
[C---:B-1----:R-:W-:Y:S02]  /*3160*/  IMAD R13, R11.reuse, 0x4, R22 ;  /* 0x000000040b0d7824 */ /* 0x042fe400078e0216 */
[----:B------:R-:W-:Y:S02]  /*3170*/  IMAD R23, R11, 0x4, R24 ;  /* 0x000000040b177824 */ /* 0x000fe400078e0218 */
[C---:B------:R-:W-:Y:S01]  /*3180*/  IMAD R25, R0.reuse, 0x4, R13 ;  /* 0x0000000400197824 */ /* 0x040fe200078e020d */
[----:B------:R1:W-:Y:S01]  /*3190*/  STS [R13], RZ ;  /* 0x000000ff0d007388 */ /* 0x0003e20000000800 */
[C---:B------:R-:W-:Y:S02]  /*31a0*/  IMAD R27, R0.reuse, 0x4, R23 ;  /* 0x00000004001b7824 */ /* 0x040fe400078e0217 */
[C---:B------:R-:W-:Y:S01]  /*31b0*/  IMAD R11, R0.reuse, 0x4, R11 ;  /* 0x00000004000b7824 */ /* 0x040fe200078e020b */
[C---:B------:R-:W-:Y:S01]  /*31c0*/  LEA R29, R0.reuse, R25, 0x2 ;  /* 0x00000019001d7211 */ /* 0x040fe200078e10ff */
[C---:B------:R-:W-:Y:S01]  /*31d0*/  IMAD R10, R0.reuse, 0x4, R27 ;  /* 0x00000004000a7824 */ /* 0x040fe200078e021b */
[----:B------:R1:W-:Y:S02]  /*31e0*/  STS [R23], RZ ;  /* 0x000000ff17007388 */ /* 0x0003e40000000800 */
[----:B------:R-:W-:Y:S01]  /*31f0*/  ISETP.GE.U32.AND P0, PT, R11, 0xa, PT ;  /* 0x0000000a0b00780c */ /* 0x000fe20003f06070 */
[C---:B------:R-:W-:Y:S01]  /*3200*/  IMAD R12, R0.reuse, 0x4, R29 ;  /* 0x00000004000c7824 */ /* 0x040fe200078e021d */
[----:B------:R1:W-:Y:S01]  /*3210*/  STS [R25], RZ ;  /* 0x000000ff19007388 */ /* 0x0003e20000000800 */
[----:B------:R-:W-:-:S03]  /*3220*/  IMAD R20, R0, 0x4, R10 ;  /* 0x0000000400147824 */ /* 0x000fc600078e020a */
[----:B------:R1:W-:Y:S04]  /*3230*/  STS [R27], RZ ;  /* 0x000000ff1b007388 */ /* 0x0003e80000000800 */
[----:B------:R1:W-:Y:S04]  /*3240*/  STS [R29], RZ ;  /* 0x000000ff1d007388 */ /* 0x0003e80000000800 */
[----:B------:R1:W-:Y:S04]  /*3250*/  STS [R10], RZ ;  /* 0x000000ff0a007388 */ /* 0x0003e80000000800 */
[----:B------:R1:W-:Y:S04]  /*3260*/  STS [R12], RZ ;  /* 0x000000ff0c007388 */ /* 0x0003e80000000800 */
[----:B------:R1:W-:Y:S01]  /*3270*/  STS [R20], RZ ;  /* 0x000000ff14007388 */ /* 0x0003e20000000800 */
[----:B------:R-:W-:Y:S05]  /*3280*/  @!P0 BRA `(.L_x_63) ;  /* 0xfffffffc00b48947 */ /* 0x000fea000383ffff */
.L_x_60:
[----:B------:R-:W-:Y:S05]  /*3290*/  BSYNC.RECONVERGENT B0 ;  /* 0x0000000000007941 */ /* 0x000fea0003800200 */
.L_x_59:
[----:B0-----:R-:W0:Y:S01]  /*32a0*/  @!P1 S2R R11, SR_CgaCtaId ;  /* 0x00000000000b9919 */ /* 0x001e220000008800 */
[----:B-1-3--:R-:W-:Y:S01]  /*32b0*/  @!P1 MOV R10, 0x400 ;  /* 0x00000400000a9802 */ /* 0x00afe20000000f00 */
[----:B------:R-:W-:-:S03]  /*32c0*/  IMAD R6, R6, 0xa, RZ ;  /* 0x0000000a06067824 */ /* 0x000fc600078e02ff */
[----:B0-----:R-:W-:-:S05]  /*32d0*/  @!P1 LEA R10, R11, R10, 0x18 ;  /* 0x0000000a0b0a9211 */ /* 0x001fca00078ec0ff */
[----:B------:R3:W-:Y:S01]  /*32e0*/  @!P1 STS [R10+0x50], RZ ;  /* 0x000050ff0a009388 */ /* 0x0007e20000000800 */
[----:B------:R-:W-:Y:S05]  /*32f0*/  @P2 BRA `(.L_x_64) ;  /* 0xffffffe000c02947 */ /* 0x000fea000383ffff */
.L_x_26:
[----:B------:R-:W-:Y:S05]  /*3300*/  WARPSYNC.ALL ;  /* 0x0000000000007948 */ /* 0x000fea0003800000 */
[----:B------:R-:W-:Y:S06]  /*3310*/  BAR.SYNC.DEFER_BLOCKING 0x0 ;  /* 0x0000000000007b1d */ /* 0x000fec0000010000 */
[----:B------:R-:W-:Y:S05]  /*3320*/  EXIT ;  /* 0x000000000000794d */ /* 0x000fea0003800000 */
.L_x_65:
[----:B------:R-:W-:-:S00]  /*3330*/  BRA `(.L_x_65) ;  /* 0xfffffffc00fc7947 */ /* 0x000fc0000383ffff */
[----:B------:R-:W-:-:S00]  /*3340*/  NOP ;  /* 0x0000000000007918 */ /* 0x000fc00000000000 */
        /* <DEDUP_REMOVED lines=11> */
.L_x_66:


//--------------------- .nv.global.init           --------------------------
	.section	.nv.global.init,"aw",@progbits
.nv.global.init:
	.type		$str,@object
	.size		$str,(.L_0 - $str)
$str:
        /*0000*/ 	.byte	0x4e, 0x75, 0x6d, 0x62, 0x65, 0x72, 0x20, 0x6f, 0x66, 0x20, 0x42, 0x75, 0x63, 0x6b, 0x65, 0x74
        /*0010*/ 	.byte	0x20, 0x4d, 0x65, 0x6d, 0x62, 0x65, 0x72, 0x73, 0x3a, 0x20, 0x25, 0x64, 0x2c, 0x20, 0x6c, 0x6f
        /*0020*/ 	.byte	0x63, 0x61, 0x6c, 0x53, 0x6f, 0x72, 0x74, 0x54, 0x68, 0x72, 0x65, 0x73, 0x68, 0x6f, 0x6c, 0x64
        /*0030*/ 	.byte	0x3a, 0x20, 0x25, 0x64, 0x20, 0x0a, 0x00
.L_0:


//--------------------- .nv.shared._Z15hybridRadixSortPViS0_S0_S0_ii --------------------------
	.section	.nv.shared._Z15hybridRadixSortPViS0_S0_S0_ii,"aw",@nobits
	.sectionflags	@""
	.align	4
.nv.shared._Z15hybridRadixSortPViS0_S0_S0_ii:
	.zero		1116


//--------------------- .nv.shared.reserved.0     --------------------------
	.section	.nv.shared.reserved.0,"aw",@nobits
	.weak		__nv_reservedSMEM_offset_0_alias
	.size		__nv_reservedSMEM_offset_0_alias, 0, 64
	.other		__nv_reservedSMEM_offset_0_alias,@"STO_CUDA_RESERVED_SHARED STV_DEFAULT"
__nv_reservedSMEM_offset_0_alias:
	.zero		0
	.zero		64


//--------------------- .nv.constant0._Z15hybridRadixSortPViS0_S0_S0_ii --------------------------
	.section	.nv.constant0._Z15hybridRadixSortPViS0_S0_S0_ii,"a",@progbits
	.sectionflags	@""
	.align	4
.nv.constant0._Z15hybridRadixSortPViS0_S0_S0_ii:
	.zero		936


//--------------------- SYMBOLS --------------------------

	.type		.nv.reservedSmem.offset0,@object
	.size		.nv.reservedSmem.offset0,0x4
	.type		.nv.reservedSmem.cap,@object
	.size		.nv.reservedSmem.cap,0x4
	.type		vprintf,@function
